//
// Generated by NVIDIA NVVM Compiler
//
// Compiler Build ID: CL-36424714
// Cuda compilation tools, release 13.0, V13.0.88
// Based on NVVM 20.0.0
//

.version 9.0
.target sm_100
.address_size 64

	// .globl	_Z15watershedKernelPKfPiPKiiiS3_
.extern .func  (.param .b64 func_retval0) malloc
(
	.param .b64 malloc_param_0
)
;
.extern .func free
(
	.param .b64 free_param_0
)
;
.extern .func  (.param .b32 func_retval0) vprintf
(
	.param .b64 vprintf_param_0,
	.param .b64 vprintf_param_1
)
;
.global .align 1 .b8 $str[4] = {10, 37, 100};

.visible .entry _Z15watershedKernelPKfPiPKiiiS3_(
	.param .u64 .ptr .align 1 _Z15watershedKernelPKfPiPKiiiS3__param_0,
	.param .u64 .ptr .align 1 _Z15watershedKernelPKfPiPKiiiS3__param_1,
	.param .u64 .ptr .align 1 _Z15watershedKernelPKfPiPKiiiS3__param_2,
	.param .u32 _Z15watershedKernelPKfPiPKiiiS3__param_3,
	.param .u32 _Z15watershedKernelPKfPiPKiiiS3__param_4,
	.param .u64 .ptr .align 1 _Z15watershedKernelPKfPiPKiiiS3__param_5
)
{
	.local .align 8 .b8 	__local_depot0[8];
	.reg .b64 	%SP;
	.reg .b64 	%SPL;
	.reg .pred 	%p<119>;
	.reg .b32 	%r<301>;
	.reg .b32 	%f<25>;
	.reg .b64 	%rd<118>;

	mov.u64 	%SPL, __local_depot0;
	cvta.local.u64 	%SP, %SPL;
	ld.param.u64 	%rd20, [_Z15watershedKernelPKfPiPKiiiS3__param_0];
	ld.param.u64 	%rd19, [_Z15watershedKernelPKfPiPKiiiS3__param_2];
	ld.param.u32 	%r160, [_Z15watershedKernelPKfPiPKiiiS3__param_3];
	ld.param.u32 	%r159, [_Z15watershedKernelPKfPiPKiiiS3__param_4];
	ld.param.u64 	%rd21, [_Z15watershedKernelPKfPiPKiiiS3__param_5];
	cvta.to.global.u64 	%rd1, %rd20;
	cvta.to.global.u64 	%rd2, %rd21;
	mov.u32 	%r161, %ntid.x;
	mov.u32 	%r162, %ctaid.x;
	mov.u32 	%r163, %tid.x;
	mad.lo.s32 	%r1, %r161, %r162, %r163;
	setp.ge.s32 	%p1, %r1, %r160;
	@%p1 bra 	$L__BB0_21;
	cvta.to.global.u64 	%rd22, %rd19;
	{ // callseq 0, 0
	.param .b64 param0;
	st.param.b64 	[param0], 2048;
	.param .b64 retval0;
	call.uni (retval0), 
	malloc, 
	(
	param0
	);
	ld.param.b64 	%rd23, [retval0];
	} // callseq 0
	mul.wide.s32 	%rd24, %r1, 4;
	add.s64 	%rd25, %rd22, %rd24;
	ld.global.u32 	%r165, [%rd25];
	st.u32 	[%rd23], %r165;
	mov.b32 	%r252, 1;
	add.u64 	%rd26, %SP, 0;
	mov.u64 	%rd28, $str;
$L__BB0_2:
	cvta.to.local.u64 	%rd27, %rd26;
	st.local.u32 	[%rd27], %r252;
	cvta.global.u64 	%rd29, %rd28;
	{ // callseq 1, 0
	.param .b64 param0;
	st.param.b64 	[param0], %rd29;
	.param .b64 param1;
	st.param.b64 	[param1], %rd26;
	.param .b32 retval0;
	call.uni (retval0), 
	vprintf, 
	(
	param0, 
	param1
	);
	ld.param.b32 	%r167, [retval0];
	} // callseq 1
	setp.lt.s32 	%p2, %r252, 1;
	mov.b32 	%r272, 0;
	@%p2 bra 	$L__BB0_141;
	mov.b32 	%r253, 0;
	mov.u32 	%r272, %r253;
$L__BB0_4:
	mul.wide.u32 	%rd30, %r253, 4;
	add.s64 	%rd6, %rd23, %rd30;
	mov.b32 	%r255, -1;
$L__BB0_5:
	mov.b32 	%r257, -1;
$L__BB0_6:
	setp.eq.s32 	%p3, %r159, 3;
	@%p3 bra 	$L__BB0_59;
	setp.ne.s32 	%p4, %r159, 2;
	@%p4 bra 	$L__BB0_138;
	ld.u32 	%r13, [%rd6];
	ld.global.u32 	%r14, [%rd2];
	rem.s32 	%r15, %r13, %r14;
	not.b32 	%r172, %r255;
	setp.le.s32 	%p5, %r15, %r172;
	@%p5 bra 	$L__BB0_59;
	add.s32 	%r16, %r15, %r255;
	setp.ge.s32 	%p6, %r16, %r14;
	@%p6 bra 	$L__BB0_59;
	div.s32 	%r173, %r13, %r14;
	add.s32 	%r17, %r173, %r257;
	setp.lt.s32 	%p7, %r17, 0;
	@%p7 bra 	$L__BB0_59;
	ld.global.u32 	%r18, [%rd2+4];
	setp.ge.s32 	%p8, %r17, %r18;
	@%p8 bra 	$L__BB0_59;
	neg.s32 	%r259, %r252;
	mad.lo.s32 	%r20, %r17, %r14, %r16;
	mov.u64 	%rd113, %rd23;
	bra.uni 	$L__BB0_23;
$L__BB0_13:
	setp.lt.s32 	%p114, %r252, 1;
	@%p114 bra 	$L__BB0_20;
	ld.param.u64 	%rd112, [_Z15watershedKernelPKfPiPKiiiS3__param_1];
	mov.u32 	%r233, %ntid.x;
	mov.u32 	%r234, %ctaid.x;
	mov.u32 	%r235, %tid.x;
	mad.lo.s32 	%r2, %r233, %r234, %r235;
	cvta.to.global.u64 	%rd4, %rd112;
	and.b32  	%r3, %r252, 3;
	setp.lt.u32 	%p115, %r252, 4;
	mov.b32 	%r299, 0;
	@%p115 bra 	$L__BB0_17;
	and.b32  	%r299, %r252, 2147483644;
	neg.s32 	%r298, %r299;
	add.s64 	%rd116, %rd23, 8;
$L__BB0_16:
	ld.u32 	%r236, [%rd116+-8];
	mul.wide.s32 	%rd101, %r236, 4;
	add.s64 	%rd102, %rd4, %rd101;
	st.global.u32 	[%rd102], %r2;
	ld.u32 	%r237, [%rd116+-4];
	mul.wide.s32 	%rd103, %r237, 4;
	add.s64 	%rd104, %rd4, %rd103;
	st.global.u32 	[%rd104], %r2;
	ld.u32 	%r238, [%rd116];
	mul.wide.s32 	%rd105, %r238, 4;
	add.s64 	%rd106, %rd4, %rd105;
	st.global.u32 	[%rd106], %r2;
	ld.u32 	%r239, [%rd116+4];
	mul.wide.s32 	%rd107, %r239, 4;
	add.s64 	%rd108, %rd4, %rd107;
	st.global.u32 	[%rd108], %r2;
	add.s32 	%r298, %r298, 4;
	add.s64 	%rd116, %rd116, 16;
	setp.ne.s32 	%p116, %r298, 0;
	@%p116 bra 	$L__BB0_16;
$L__BB0_17:
	setp.eq.s32 	%p117, %r3, 0;
	@%p117 bra 	$L__BB0_20;
	mul.wide.u32 	%rd109, %r299, 4;
	add.s64 	%rd117, %rd23, %rd109;
	neg.s32 	%r300, %r3;
$L__BB0_19:
	.pragma "nounroll";
	ld.u32 	%r240, [%rd117];
	mul.wide.s32 	%rd110, %r240, 4;
	add.s64 	%rd111, %rd4, %rd110;
	st.global.u32 	[%rd111], %r2;
	add.s64 	%rd117, %rd117, 4;
	add.s32 	%r300, %r300, 1;
	setp.ne.s32 	%p118, %r300, 0;
	@%p118 bra 	$L__BB0_19;
$L__BB0_20:
	{ // callseq 6, 0
	.param .b64 param0;
	st.param.b64 	[param0], %rd23;
	call.uni 
	free, 
	(
	param0
	);
	} // callseq 6
$L__BB0_21:
	ret;
$L__BB0_22:
	add.s32 	%r259, %r259, 1;
	setp.eq.s32 	%p10, %r259, 0;
	add.s64 	%rd113, %rd113, 4;
	@%p10 bra 	$L__BB0_24;
$L__BB0_23:
	ld.u32 	%r174, [%rd113];
	setp.eq.s32 	%p9, %r174, %r20;
	@%p9 bra 	$L__BB0_59;
	bra.uni 	$L__BB0_22;
$L__BB0_24:
	setp.eq.s32 	%p11, %r20, -1;
	@%p11 bra 	$L__BB0_59;
	mul.wide.s32 	%rd31, %r20, 4;
	add.s64 	%rd32, %rd1, %rd31;
	ld.global.f32 	%f1, [%rd32];
	setp.leu.f32 	%p12, %f1, 0f00000000;
	@%p12 bra 	$L__BB0_59;
	rem.s32 	%r23, %r20, %r14;
	not.b32 	%r24, %r23;
	mov.b32 	%r260, -1;
	mov.u32 	%r265, %r20;
$L__BB0_27:
	add.s32 	%r27, %r23, %r260;
	mov.b32 	%r262, -1;
$L__BB0_28:
	setp.le.s32 	%p13, %r260, %r24;
	@%p13 bra 	$L__BB0_33;
	setp.ge.s32 	%p14, %r27, %r14;
	@%p14 bra 	$L__BB0_33;
	div.s32 	%r177, %r20, %r14;
	add.s32 	%r30, %r177, %r262;
	setp.lt.s32 	%p15, %r30, 0;
	@%p15 bra 	$L__BB0_33;
	setp.ge.s32 	%p16, %r30, %r18;
	@%p16 bra 	$L__BB0_33;
	mad.lo.s32 	%r178, %r30, %r14, %r27;
	mul.wide.s32 	%rd33, %r178, 4;
	add.s64 	%rd34, %rd1, %rd33;
	ld.global.f32 	%f2, [%rd34];
	mul.wide.s32 	%rd35, %r265, 4;
	add.s64 	%rd36, %rd1, %rd35;
	ld.global.f32 	%f3, [%rd36];
	setp.gt.f32 	%p17, %f2, %f3;
	selp.b32 	%r265, %r178, %r265, %p17;
$L__BB0_33:
	not.b32 	%r33, %r262;
	@%p13 bra 	$L__BB0_38;
	setp.ge.s32 	%p19, %r27, %r14;
	@%p19 bra 	$L__BB0_38;
	div.s32 	%r34, %r20, %r14;
	setp.le.s32 	%p20, %r34, %r33;
	@%p20 bra 	$L__BB0_38;
	add.s32 	%r35, %r34, %r262;
	setp.ge.s32 	%p21, %r35, %r18;
	@%p21 bra 	$L__BB0_38;
	mad.lo.s32 	%r179, %r35, %r14, %r27;
	mul.wide.s32 	%rd37, %r179, 4;
	add.s64 	%rd38, %rd1, %rd37;
	ld.global.f32 	%f4, [%rd38];
	mul.wide.s32 	%rd39, %r265, 4;
	add.s64 	%rd40, %rd1, %rd39;
	ld.global.f32 	%f5, [%rd40];
	setp.gt.f32 	%p22, %f4, %f5;
	selp.b32 	%r265, %r179, %r265, %p22;
$L__BB0_38:
	@%p13 bra 	$L__BB0_43;
	setp.ge.s32 	%p24, %r27, %r14;
	@%p24 bra 	$L__BB0_43;
	div.s32 	%r38, %r20, %r14;
	setp.le.s32 	%p25, %r38, %r33;
	@%p25 bra 	$L__BB0_43;
	add.s32 	%r39, %r38, %r262;
	setp.ge.s32 	%p26, %r39, %r18;
	@%p26 bra 	$L__BB0_43;
	mad.lo.s32 	%r180, %r39, %r14, %r27;
	mul.wide.s32 	%rd41, %r180, 4;
	add.s64 	%rd42, %rd1, %rd41;
	ld.global.f32 	%f6, [%rd42];
	mul.wide.s32 	%rd43, %r265, 4;
	add.s64 	%rd44, %rd1, %rd43;
	ld.global.f32 	%f7, [%rd44];
	setp.gt.f32 	%p27, %f6, %f7;
	selp.b32 	%r265, %r180, %r265, %p27;
$L__BB0_43:
	@%p13 bra 	$L__BB0_48;
	setp.ge.s32 	%p29, %r27, %r14;
	@%p29 bra 	$L__BB0_48;
	div.s32 	%r42, %r20, %r14;
	setp.le.s32 	%p30, %r42, %r33;
	@%p30 bra 	$L__BB0_48;
	add.s32 	%r43, %r42, %r262;
	setp.ge.s32 	%p31, %r43, %r18;
	@%p31 bra 	$L__BB0_48;
	mad.lo.s32 	%r181, %r43, %r14, %r27;
	mul.wide.s32 	%rd45, %r181, 4;
	add.s64 	%rd46, %rd1, %rd45;
	ld.global.f32 	%f8, [%rd46];
	mul.wide.s32 	%rd47, %r265, 4;
	add.s64 	%rd48, %rd1, %rd47;
	ld.global.f32 	%f9, [%rd48];
	setp.gt.f32 	%p32, %f8, %f9;
	selp.b32 	%r265, %r181, %r265, %p32;
$L__BB0_48:
	add.s32 	%r262, %r262, 1;
	setp.ne.s32 	%p33, %r262, 2;
	@%p33 bra 	$L__BB0_28;
	add.s32 	%r260, %r260, 1;
	setp.ne.s32 	%p34, %r260, 2;
	@%p34 bra 	$L__BB0_27;
	mov.b32 	%r268, 0;
	bra.uni 	$L__BB0_52;
$L__BB0_51:
	add.s32 	%r268, %r268, 1;
	setp.eq.s32 	%p36, %r268, %r252;
	@%p36 bra 	$L__BB0_59;
$L__BB0_52:
	mul.wide.u32 	%rd49, %r268, 4;
	add.s64 	%rd50, %rd23, %rd49;
	ld.u32 	%r183, [%rd50];
	setp.ne.s32 	%p35, %r183, %r265;
	@%p35 bra 	$L__BB0_51;
	add.s32 	%r50, %r272, %r252;
	and.b32  	%r184, %r50, 511;
	setp.ne.s32 	%p37, %r184, 0;
	mov.u64 	%rd114, %rd23;
	@%p37 bra 	$L__BB0_58;
	mul.wide.s32 	%rd51, %r50, 4;
	add.s64 	%rd52, %rd51, 2048;
	{ // callseq 2, 0
	.param .b64 param0;
	st.param.b64 	[param0], %rd52;
	.param .b64 retval0;
	call.uni (retval0), 
	malloc, 
	(
	param0
	);
	ld.param.b64 	%rd114, [retval0];
	} // callseq 2
	setp.lt.s32 	%p38, %r50, 4;
	@%p38 bra 	$L__BB0_57;
	mov.b32 	%r269, 0;
$L__BB0_56:
	mul.wide.u32 	%rd54, %r269, 4;
	add.s64 	%rd55, %rd23, %rd54;
	ld.u32 	%r186, [%rd55];
	add.s64 	%rd56, %rd114, %rd54;
	st.u32 	[%rd56], %r186;
	ld.u32 	%r187, [%rd55+4];
	st.u32 	[%rd56+4], %r187;
	ld.u32 	%r188, [%rd55+8];
	st.u32 	[%rd56+8], %r188;
	ld.u32 	%r189, [%rd55+12];
	st.u32 	[%rd56+12], %r189;
	add.s32 	%r269, %r269, 4;
	setp.ne.s32 	%p39, %r269, %r50;
	@%p39 bra 	$L__BB0_56;
$L__BB0_57:
	{ // callseq 3, 0
	.param .b64 param0;
	st.param.b64 	[param0], %rd23;
	call.uni 
	free, 
	(
	param0
	);
	} // callseq 3
$L__BB0_58:
	add.s32 	%r272, %r272, 1;
	mul.wide.s32 	%rd57, %r50, 4;
	add.s64 	%rd58, %rd114, %rd57;
	st.u32 	[%rd58], %r20;
$L__BB0_59:
	mov.b32 	%r271, -1;
$L__BB0_60:
	not.b32 	%r57, %r255;
	not.b32 	%r58, %r257;
	ld.u32 	%r59, [%rd6];
	setp.eq.s32 	%p40, %r159, 3;
	@%p40 bra 	$L__BB0_67;
	setp.ne.s32 	%p41, %r159, 2;
	@%p41 bra 	$L__BB0_137;
	ld.global.u32 	%r275, [%rd2];
	rem.s32 	%r61, %r59, %r275;
	setp.le.s32 	%p48, %r61, %r57;
	@%p48 bra 	$L__BB0_137;
	add.s32 	%r62, %r61, %r255;
	setp.ge.s32 	%p49, %r62, %r275;
	@%p49 bra 	$L__BB0_137;
	div.s32 	%r63, %r59, %r275;
	setp.le.s32 	%p50, %r63, %r58;
	@%p50 bra 	$L__BB0_137;
	add.s32 	%r64, %r63, %r257;
	ld.global.u32 	%r276, [%rd2+4];
	setp.lt.s32 	%p51, %r64, %r276;
	@%p51 bra 	$L__BB0_66;
	bra.uni 	$L__BB0_137;
$L__BB0_66:
	mad.lo.s32 	%r274, %r64, %r275, %r62;
	mov.b32 	%r273, 0;
	bra.uni 	$L__BB0_75;
$L__BB0_67:
	ld.global.u32 	%r275, [%rd2];
	rem.s32 	%r67, %r59, %r275;
	setp.le.s32 	%p42, %r67, %r57;
	@%p42 bra 	$L__BB0_137;
	add.s32 	%r68, %r67, %r255;
	setp.ge.s32 	%p43, %r68, %r275;
	@%p43 bra 	$L__BB0_137;
	div.s32 	%r191, %r59, %r275;
	ld.global.u32 	%r276, [%rd2+4];
	rem.s32 	%r70, %r191, %r276;
	setp.le.s32 	%p44, %r70, %r58;
	@%p44 bra 	$L__BB0_137;
	add.s32 	%r71, %r70, %r257;
	setp.ge.s32 	%p45, %r71, %r276;
	@%p45 bra 	$L__BB0_137;
	mul.lo.s32 	%r72, %r276, %r275;
	div.s32 	%r192, %r59, %r72;
	add.s32 	%r73, %r192, %r271;
	setp.lt.s32 	%p46, %r73, 0;
	@%p46 bra 	$L__BB0_137;
	ld.global.u32 	%r193, [%rd2+8];
	setp.lt.s32 	%p47, %r73, %r193;
	@%p47 bra 	$L__BB0_73;
	bra.uni 	$L__BB0_137;
$L__BB0_73:
	mad.lo.s32 	%r194, %r71, %r275, %r68;
	mad.lo.s32 	%r274, %r73, %r72, %r194;
	mov.b32 	%r273, 0;
	bra.uni 	$L__BB0_75;
$L__BB0_74:
	add.s32 	%r273, %r273, 1;
	setp.eq.s32 	%p53, %r273, %r252;
	@%p53 bra 	$L__BB0_76;
$L__BB0_75:
	mul.wide.u32 	%rd59, %r273, 4;
	add.s64 	%rd60, %rd23, %rd59;
	ld.u32 	%r196, [%rd60];
	setp.eq.s32 	%p52, %r196, %r274;
	@%p52 bra 	$L__BB0_137;
	bra.uni 	$L__BB0_74;
$L__BB0_76:
	setp.eq.s32 	%p54, %r274, -1;
	@%p54 bra 	$L__BB0_137;
	mul.wide.s32 	%rd61, %r274, 4;
	add.s64 	%rd62, %rd1, %rd61;
	ld.global.f32 	%f10, [%rd62];
	setp.leu.f32 	%p55, %f10, 0f00000000;
	@%p55 bra 	$L__BB0_137;
	setp.eq.s32 	%p56, %r159, 3;
	@%p56 bra 	$L__BB0_103;
	setp.ne.s32 	%p57, %r159, 2;
	mov.u32 	%r283, %r274;
	@%p57 bra 	$L__BB0_128;
	mov.b32 	%r277, -1;
	mov.u32 	%r283, %r274;
$L__BB0_81:
	not.b32 	%r85, %r277;
	mov.b32 	%r279, -1;
$L__BB0_82:
	rem.s32 	%r88, %r274, %r275;
	setp.le.s32 	%p81, %r88, %r85;
	@%p81 bra 	$L__BB0_86;
	add.s32 	%r89, %r88, %r277;
	setp.ge.s32 	%p82, %r89, %r275;
	@%p82 bra 	$L__BB0_86;
	div.s32 	%r219, %r274, %r275;
	add.s32 	%r90, %r219, %r279;
	setp.lt.s32 	%p83, %r90, 0;
	setp.ge.s32 	%p84, %r90, %r276;
	or.pred  	%p85, %p83, %p84;
	@%p85 bra 	$L__BB0_86;
	mad.lo.s32 	%r220, %r90, %r275, %r89;
	mul.wide.s32 	%rd75, %r220, 4;
	add.s64 	%rd76, %rd1, %rd75;
	ld.global.f32 	%f17, [%rd76];
	mul.wide.s32 	%rd77, %r283, 4;
	add.s64 	%rd78, %rd1, %rd77;
	ld.global.f32 	%f18, [%rd78];
	setp.gt.f32 	%p86, %f17, %f18;
	selp.b32 	%r283, %r220, %r283, %p86;
$L__BB0_86:
	not.b32 	%r93, %r279;
	@%p81 bra 	$L__BB0_91;
	add.s32 	%r94, %r88, %r277;
	setp.ge.s32 	%p88, %r94, %r275;
	@%p88 bra 	$L__BB0_91;
	div.s32 	%r95, %r274, %r275;
	setp.le.s32 	%p89, %r95, %r93;
	@%p89 bra 	$L__BB0_91;
	add.s32 	%r96, %r95, %r279;
	setp.ge.s32 	%p90, %r96, %r276;
	@%p90 bra 	$L__BB0_91;
	mad.lo.s32 	%r221, %r96, %r275, %r94;
	mul.wide.s32 	%rd79, %r221, 4;
	add.s64 	%rd80, %rd1, %rd79;
	ld.global.f32 	%f19, [%rd80];
	mul.wide.s32 	%rd81, %r283, 4;
	add.s64 	%rd82, %rd1, %rd81;
	ld.global.f32 	%f20, [%rd82];
	setp.gt.f32 	%p91, %f19, %f20;
	selp.b32 	%r283, %r221, %r283, %p91;
$L__BB0_91:
	@%p81 bra 	$L__BB0_96;
	add.s32 	%r99, %r88, %r277;
	setp.ge.s32 	%p93, %r99, %r275;
	@%p93 bra 	$L__BB0_96;
	div.s32 	%r100, %r274, %r275;
	setp.le.s32 	%p94, %r100, %r93;
	@%p94 bra 	$L__BB0_96;
	add.s32 	%r101, %r100, %r279;
	setp.ge.s32 	%p95, %r101, %r276;
	@%p95 bra 	$L__BB0_96;
	mad.lo.s32 	%r222, %r101, %r275, %r99;
	mul.wide.s32 	%rd83, %r222, 4;
	add.s64 	%rd84, %rd1, %rd83;
	ld.global.f32 	%f21, [%rd84];
	mul.wide.s32 	%rd85, %r283, 4;
	add.s64 	%rd86, %rd1, %rd85;
	ld.global.f32 	%f22, [%rd86];
	setp.gt.f32 	%p96, %f21, %f22;
	selp.b32 	%r283, %r222, %r283, %p96;
$L__BB0_96:
	@%p81 bra 	$L__BB0_101;
	add.s32 	%r104, %r88, %r277;
	setp.ge.s32 	%p98, %r104, %r275;
	@%p98 bra 	$L__BB0_101;
	div.s32 	%r105, %r274, %r275;
	setp.le.s32 	%p99, %r105, %r93;
	@%p99 bra 	$L__BB0_101;
	add.s32 	%r106, %r105, %r279;
	setp.ge.s32 	%p100, %r106, %r276;
	@%p100 bra 	$L__BB0_101;
	mad.lo.s32 	%r223, %r106, %r275, %r104;
	mul.wide.s32 	%rd87, %r223, 4;
	add.s64 	%rd88, %rd1, %rd87;
	ld.global.f32 	%f23, [%rd88];
	mul.wide.s32 	%rd89, %r283, 4;
	add.s64 	%rd90, %rd1, %rd89;
	ld.global.f32 	%f24, [%rd90];
	setp.gt.f32 	%p101, %f23, %f24;
	selp.b32 	%r283, %r223, %r283, %p101;
$L__BB0_101:
	add.s32 	%r279, %r279, 1;
	setp.ne.s32 	%p102, %r279, 2;
	@%p102 bra 	$L__BB0_82;
	add.s32 	%r277, %r277, 1;
	setp.eq.s32 	%p103, %r277, 2;
	@%p103 bra 	$L__BB0_128;
	bra.uni 	$L__BB0_81;
$L__BB0_103:
	mul.lo.s32 	%r82, %r275, %r276;
	mov.b32 	%r285, -1;
	mov.u32 	%r283, %r274;
$L__BB0_104:
	mov.b32 	%r287, -1;
$L__BB0_105:
	not.b32 	%r115, %r287;
	rem.s32 	%r116, %r274, %r275;
	not.b32 	%r199, %r285;
	setp.gt.s32 	%p58, %r116, %r199;
	@%p58 bra 	$L__BB0_106;
	bra.uni 	$L__BB0_112;
$L__BB0_106:
	add.s32 	%r119, %r116, %r285;
	setp.ge.s32 	%p59, %r119, %r275;
	@%p59 bra 	$L__BB0_112;
	div.s32 	%r200, %r274, %r275;
	rem.s32 	%r120, %r200, %r276;
	setp.le.s32 	%p60, %r120, %r115;
	@%p60 bra 	$L__BB0_112;
	add.s32 	%r121, %r120, %r287;
	setp.ge.s32 	%p61, %r121, %r276;
	@%p61 bra 	$L__BB0_112;
	div.s32 	%r122, %r274, %r82;
	setp.lt.s32 	%p62, %r122, 1;
	@%p62 bra 	$L__BB0_112;
	ld.global.u32 	%r201, [%rd2+8];
	setp.gt.s32 	%p63, %r122, %r201;
	@%p63 bra 	$L__BB0_112;
	mad.lo.s32 	%r202, %r121, %r275, %r119;
	add.s32 	%r203, %r122, -1;
	mad.lo.s32 	%r204, %r203, %r82, %r202;
	mul.wide.s32 	%rd63, %r204, 4;
	add.s64 	%rd64, %rd1, %rd63;
	ld.global.f32 	%f11, [%rd64];
	mul.wide.s32 	%rd65, %r283, 4;
	add.s64 	%rd66, %rd1, %rd65;
	ld.global.f32 	%f12, [%rd66];
	setp.gt.f32 	%p64, %f11, %f12;
	selp.b32 	%r283, %r204, %r283, %p64;
$L__BB0_112:
	not.b32 	%r205, %r285;
	setp.le.s32 	%p65, %r116, %r205;
	@%p65 bra 	$L__BB0_119;
	add.s32 	%r125, %r116, %r285;
	setp.ge.s32 	%p66, %r125, %r275;
	@%p66 bra 	$L__BB0_119;
	div.s32 	%r206, %r274, %r275;
	rem.s32 	%r126, %r206, %r276;
	setp.le.s32 	%p67, %r126, %r115;
	@%p67 bra 	$L__BB0_119;
	add.s32 	%r127, %r126, %r287;
	setp.ge.s32 	%p68, %r127, %r276;
	@%p68 bra 	$L__BB0_119;
	div.s32 	%r128, %r274, %r82;
	setp.lt.s32 	%p69, %r128, 0;
	@%p69 bra 	$L__BB0_119;
	ld.global.u32 	%r207, [%rd2+8];
	setp.ge.s32 	%p70, %r128, %r207;
	@%p70 bra 	$L__BB0_119;
	mad.lo.s32 	%r208, %r127, %r275, %r125;
	rem.s32 	%r209, %r274, %r82;
	sub.s32 	%r210, %r274, %r209;
	add.s32 	%r211, %r208, %r210;
	mul.wide.s32 	%rd67, %r211, 4;
	add.s64 	%rd68, %rd1, %rd67;
	ld.global.f32 	%f13, [%rd68];
	mul.wide.s32 	%rd69, %r283, 4;
	add.s64 	%rd70, %rd1, %rd69;
	ld.global.f32 	%f14, [%rd70];
	setp.gt.f32 	%p71, %f13, %f14;
	selp.b32 	%r283, %r211, %r283, %p71;
$L__BB0_119:
	not.b32 	%r212, %r285;
	setp.le.s32 	%p72, %r116, %r212;
	@%p72 bra 	$L__BB0_126;
	add.s32 	%r131, %r116, %r285;
	setp.ge.s32 	%p73, %r131, %r275;
	@%p73 bra 	$L__BB0_126;
	div.s32 	%r213, %r274, %r275;
	rem.s32 	%r132, %r213, %r276;
	setp.le.s32 	%p74, %r132, %r115;
	@%p74 bra 	$L__BB0_126;
	add.s32 	%r133, %r132, %r287;
	setp.ge.s32 	%p75, %r133, %r276;
	@%p75 bra 	$L__BB0_126;
	div.s32 	%r134, %r274, %r82;
	setp.lt.s32 	%p76, %r134, -1;
	@%p76 bra 	$L__BB0_126;
	add.s32 	%r135, %r134, 1;
	ld.global.u32 	%r214, [%rd2+8];
	setp.ge.s32 	%p77, %r135, %r214;
	@%p77 bra 	$L__BB0_126;
	mad.lo.s32 	%r215, %r133, %r275, %r131;
	mad.lo.s32 	%r216, %r135, %r82, %r215;
	mul.wide.s32 	%rd71, %r216, 4;
	add.s64 	%rd72, %rd1, %rd71;
	ld.global.f32 	%f15, [%rd72];
	mul.wide.s32 	%rd73, %r283, 4;
	add.s64 	%rd74, %rd1, %rd73;
	ld.global.f32 	%f16, [%rd74];
	setp.gt.f32 	%p78, %f15, %f16;
	selp.b32 	%r283, %r216, %r283, %p78;
$L__BB0_126:
	add.s32 	%r287, %r287, 1;
	setp.eq.s32 	%p79, %r287, 2;
	@%p79 bra 	$L__BB0_127;
	bra.uni 	$L__BB0_105;
$L__BB0_127:
	add.s32 	%r285, %r285, 1;
	setp.ne.s32 	%p80, %r285, 2;
	@%p80 bra 	$L__BB0_104;
$L__BB0_128:
	mov.b32 	%r293, 0;
	bra.uni 	$L__BB0_130;
$L__BB0_129:
	add.s32 	%r293, %r293, 1;
	setp.eq.s32 	%p105, %r293, %r252;
	@%p105 bra 	$L__BB0_137;
$L__BB0_130:
	mul.wide.u32 	%rd91, %r293, 4;
	add.s64 	%rd92, %rd23, %rd91;
	ld.u32 	%r225, [%rd92];
	setp.ne.s32 	%p104, %r225, %r283;
	@%p104 bra 	$L__BB0_129;
	add.s32 	%r141, %r272, %r252;
	and.b32  	%r226, %r141, 511;
	setp.ne.s32 	%p106, %r226, 0;
	mov.u64 	%rd115, %rd23;
	@%p106 bra 	$L__BB0_136;
	mul.wide.s32 	%rd93, %r141, 4;
	add.s64 	%rd94, %rd93, 2048;
	{ // callseq 4, 0
	.param .b64 param0;
	st.param.b64 	[param0], %rd94;
	.param .b64 retval0;
	call.uni (retval0), 
	malloc, 
	(
	param0
	);
	ld.param.b64 	%rd115, [retval0];
	} // callseq 4
	setp.lt.s32 	%p107, %r141, 4;
	@%p107 bra 	$L__BB0_135;
	mov.b32 	%r294, 0;
$L__BB0_134:
	mul.wide.u32 	%rd96, %r294, 4;
	add.s64 	%rd97, %rd23, %rd96;
	ld.u32 	%r228, [%rd97];
	add.s64 	%rd98, %rd115, %rd96;
	st.u32 	[%rd98], %r228;
	ld.u32 	%r229, [%rd97+4];
	st.u32 	[%rd98+4], %r229;
	ld.u32 	%r230, [%rd97+8];
	st.u32 	[%rd98+8], %r230;
	ld.u32 	%r231, [%rd97+12];
	st.u32 	[%rd98+12], %r231;
	add.s32 	%r294, %r294, 4;
	setp.ne.s32 	%p108, %r294, %r141;
	@%p108 bra 	$L__BB0_134;
$L__BB0_135:
	{ // callseq 5, 0
	.param .b64 param0;
	st.param.b64 	[param0], %rd23;
	call.uni 
	free, 
	(
	param0
	);
	} // callseq 5
$L__BB0_136:
	add.s32 	%r272, %r272, 1;
	mul.wide.s32 	%rd99, %r141, 4;
	add.s64 	%rd100, %rd115, %rd99;
	st.u32 	[%rd100], %r274;
$L__BB0_137:
	add.s32 	%r271, %r271, 1;
	setp.ne.s32 	%p109, %r271, 2;
	@%p109 bra 	$L__BB0_60;
$L__BB0_138:
	add.s32 	%r257, %r257, 1;
	setp.ne.s32 	%p110, %r257, 2;
	@%p110 bra 	$L__BB0_6;
	add.s32 	%r255, %r255, 1;
	setp.ne.s32 	%p111, %r255, 2;
	@%p111 bra 	$L__BB0_5;
	add.s32 	%r253, %r253, 1;
	setp.ne.s32 	%p112, %r253, %r252;
	@%p112 bra 	$L__BB0_4;
$L__BB0_141:
	add.s32 	%r252, %r272, %r252;
	setp.gt.s32 	%p113, %r272, 0;
	@%p113 bra 	$L__BB0_2;
	bra.uni 	$L__BB0_13;

}


// ===== COMPILED SASS (sm_100) =====

	.target	sm_100

	.elftype	@"ET_EXEC"


//--------------------- .note.nv.tkinfo           --------------------------
	.section	.note.nv.tkinfo,"",@"SHT_NOTE"
	.sectionflags	@"SHF_NOTE_NV_TKINFO"
	.tkinfo
        /*0018*/ 	.word	0x00000002
        /*0030*/ 	.string	""
        /*0030*/ 	.string	"ptxas"
        /*0030*/ 	.string	"Cuda compilation tools, release 13.0, V13.0.88"
        /*0030*/ 	.string	"Build cuda_13.0.r13.0/compiler.36424714_0"
        /*0030*/ 	.string	"-arch sm_100 -m 64 "



//--------------------- .note.nv.cuinfo           --------------------------
	.section	.note.nv.cuinfo,"",@"SHT_NOTE"
	.sectionflags	@"SHF_NOTE_NV_CUINFO"
        /*0018*/ 	.short	0x0002
        /*001a*/ 	.short	0x0064
        /*001c*/ 	.short	0x0082
	.zero		2


//--------------------- .nv.info                  --------------------------
	.section	.nv.info,"",@"SHT_CUDA_INFO"
	.align	4


	//----- nvinfo : EIATTR_REGCOUNT
	.align		4
        /*0000*/ 	.byte	0x04, 0x2f
        /*0002*/ 	.short	(.L_2 - .L_1)
	.align		4
.L_1:
        /*0004*/ 	.word	index@(_Z15watershedKernelPKfPiPKiiiS3_)
        /*0008*/ 	.word	0x00000027


	//----- nvinfo : EIATTR_FRAME_SIZE
	.align		4
.L_2:
        /*000c*/ 	.byte	0x04, 0x11
        /*000e*/ 	.short	(.L_4 - .L_3)
	.align		4
.L_3:
        /*0010*/ 	.word	index@(_Z15watershedKernelPKfPiPKiiiS3_)
        /*0014*/ 	.word	0x00000008


	//----- nvinfo : EIATTR_MIN_STACK_SIZE
	.align		4
.L_4:
        /*0018*/ 	.byte	0x04, 0x12
        /*001a*/ 	.short	(.L_6 - .L_5)
	.align		4
.L_5:
        /*001c*/ 	.word	index@(_Z15watershedKernelPKfPiPKiiiS3_)
        /*0020*/ 	.word	0x00000008
.L_6:


//--------------------- .nv.compat                --------------------------
	.section	.nv.compat,"",@"SHT_CUDA_COMPAT_INFO"
	.align	4
        /*0000*/ 	.byte	0x02, 0x09, 0x00, 0x00, 0x02, 0x02, 0x01, 0x00, 0x02, 0x05, 0x05, 0x00, 0x03, 0x07, 0x01, 0x01
        /*0010*/ 	.byte	0x02, 0x03, 0x00, 0x00, 0x02, 0x06, 0x01, 0x00, 0x04, 0x0b, 0x08, 0x00, 0x09, 0x00, 0x00, 0x00
        /*0020*/ 	.byte	0x00, 0x00, 0x00, 0x00


//--------------------- .nv.info._Z15watershedKernelPKfPiPKiiiS3_ --------------------------
	.section	.nv.info._Z15watershedKernelPKfPiPKiiiS3_,"",@"SHT_CUDA_INFO"
	.sectionflags	@""
	.align	4


	//----- nvinfo : EIATTR_CUDA_API_VERSION
	.align		4
        /*0000*/ 	.byte	0x04, 0x37
        /*0002*/ 	.short	(.L_8 - .L_7)
.L_7:
        /*0004*/ 	.word	0x00000082


	//----- nvinfo : EIATTR_KPARAM_INFO
	.align		4
.L_8:
        /*0008*/ 	.byte	0x04, 0x17
        /*000a*/ 	.short	(.L_10 - .L_9)
.L_9:
        /*000c*/ 	.word	0x00000000
        /*0010*/ 	.short	0x0005
        /*0012*/ 	.short	0x0020
        /*0014*/ 	.byte	0x00, 0xf5, 0x21, 0x00


	//----- nvinfo : EIATTR_KPARAM_INFO
	.align		4
.L_10:
        /*0018*/ 	.byte	0x04, 0x17
        /*001a*/ 	.short	(.L_12 - .L_11)
.L_11:
        /*001c*/ 	.word	0x00000000
        /*0020*/ 	.short	0x0004
        /*0022*/ 	.short	0x001c
        /*0024*/ 	.byte	0x00, 0xf0, 0x11, 0x00


	//----- nvinfo : EIATTR_KPARAM_INFO
	.align		4
.L_12:
        /*0028*/ 	.byte	0x04, 0x17
        /*002a*/ 	.short	(.L_14 - .L_13)
.L_13:
        /*002c*/ 	.word	0x00000000
        /*0030*/ 	.short	0x0003
        /*0032*/ 	.short	0x0018
        /*0034*/ 	.byte	0x00, 0xf0, 0x11, 0x00


	//----- nvinfo : EIATTR_KPARAM_INFO
	.align		4
.L_14:
        /*0038*/ 	.byte	0x04, 0x17
        /*003a*/ 	.short	(.L_16 - .L_15)
.L_15:
        /*003c*/ 	.word	0x00000000
        /*0040*/ 	.short	0x0002
        /*0042*/ 	.short	0x0010
        /*0044*/ 	.byte	0x00, 0xf5, 0x21, 0x00


	//----- nvinfo : EIATTR_KPARAM_INFO
	.align		4
.L_16:
        /*0048*/ 	.byte	0x04, 0x17
        /*004a*/ 	.short	(.L_18 - .L_17)
.L_17:
        /*004c*/ 	.word	0x00000000
        /*0050*/ 	.short	0x0001
        /*0052*/ 	.short	0x0008
        /*0054*/ 	.byte	0x00, 0xf5, 0x21, 0x00


	//----- nvinfo : EIATTR_KPARAM_INFO
	.align		4
.L_18:
        /*0058*/ 	.byte	0x04, 0x17
        /*005a*/ 	.short	(.L_20 - .L_19)
.L_19:
        /*005c*/ 	.word	0x00000000
        /*0060*/ 	.short	0x0000
        /*0062*/ 	.short	0x0000
        /*0064*/ 	.byte	0x00, 0xf5, 0x21, 0x00


	//----- nvinfo : EIATTR_SPARSE_MMA_MASK
	.align		4
.L_20:
        /*0068*/ 	.byte	0x03, 0x50
        /*006a*/ 	.short	0x0000


	//----- nvinfo : EIATTR_MAXREG_COUNT
	.align		4
        /*006c*/ 	.byte	0x03, 0x1b
        /*006e*/ 	.short	0x00ff


	//----- nvinfo : EIATTR_EXTERNS
	.align		4
        /*0070*/ 	.byte	0x04, 0x0f
        /*0072*/ 	.short	(.L_22 - .L_21)


	//   ....[0]....
	.align		4
.L_21:
        /*0074*/ 	.word	index@(malloc)


	//   ....[1]....
	.align		4
        /*0078*/ 	.word	index@(free)


	//   ....[2]....
	.align		4
        /*007c*/ 	.word	index@(vprintf)


	//----- nvinfo : EIATTR_MERCURY_ISA_VERSION
	.align		4
.L_22:
        /*0080*/ 	.byte	0x03, 0x5f
        /*0082*/ 	.short	0x0101


	//----- nvinfo : EIATTR_VRC_CTA_INIT_COUNT
	.align		4
        /*0084*/ 	.byte	0x02, 0x4a
	.zero		1
	.zero		1


	//----- nvinfo : EIATTR_SYSCALL_OFFSETS
	.align		4
        /*0088*/ 	.byte	0x04, 0x46
        /*008a*/ 	.short	(.L_24 - .L_23)


	//   ....[0]....
.L_23:
        /*008c*/ 	.word	0x00000130


	//   ....[1]....
        /*0090*/ 	.word	0x00000270


	//   ....[2]....
        /*0094*/ 	.word	0x00001670


	//   ....[3]....
        /*0098*/ 	.word	0x00001830


	//   ....[4]....
        /*009c*/ 	.word	0x000042e0


	//   ....[5]....
        /*00a0*/ 	.word	0x000044a0


	//   ....[6]....
        /*00a4*/ 	.word	0x000049e0


	//----- nvinfo : EIATTR_EXIT_INSTR_OFFSETS
	.align		4
.L_24:
        /*00a8*/ 	.byte	0x04, 0x1c
        /*00aa*/ 	.short	(.L_26 - .L_25)


	//   ....[0]....
.L_25:
        /*00ac*/ 	.word	0x000000c0


	//   ....[1]....
        /*00b0*/ 	.word	0x000049f0


	//----- nvinfo : EIATTR_CRS_STACK_SIZE
	.align		4
.L_26:
        /*00b4*/ 	.byte	0x04, 0x1e
        /*00b6*/ 	.short	(.L_28 - .L_27)
.L_27:
        /*00b8*/ 	.word	0x00000000


	//----- nvinfo : EIATTR_CBANK_PARAM_SIZE
	.align		4
.L_28:
        /*00bc*/ 	.byte	0x03, 0x19
        /*00be*/ 	.short	0x0028


	//----- nvinfo : EIATTR_PARAM_CBANK
	.align		4
        /*00c0*/ 	.byte	0x04, 0x0a
        /*00c2*/ 	.short	(.L_30 - .L_29)
	.align		4
.L_29:
        /*00c4*/ 	.word	index@(.nv.constant0._Z15watershedKernelPKfPiPKiiiS3_)
        /*00c8*/ 	.short	0x0380
        /*00ca*/ 	.short	0x0028


	//----- nvinfo : EIATTR_SW_WAR
	.align		4
.L_30:
        /*00cc*/ 	.byte	0x04, 0x36
        /*00ce*/ 	.short	(.L_32 - .L_31)
.L_31:
        /*00d0*/ 	.word	0x00000008
.L_32:


//--------------------- .nv.callgraph             --------------------------
	.section	.nv.callgraph,"",@"SHT_CUDA_CALLGRAPH"
	.align	4
	.sectionentsize	8
	.align		4
        /*0000*/ 	.word	0x00000000
	.align		4
        /*0004*/ 	.word	0xffffffff
	.align		4
        /*0008*/ 	.word	index@(_Z15watershedKernelPKfPiPKiiiS3_)
	.align		4
        /*000c*/ 	.word	index@(free)
	.align		4
        /*0010*/ 	.word	index@(_Z15watershedKernelPKfPiPKiiiS3_)
	.align		4
        /*0014*/ 	.word	index@(vprintf)
	.align		4
        /*0018*/ 	.word	index@(_Z15watershedKernelPKfPiPKiiiS3_)
	.align		4
        /*001c*/ 	.word	index@(malloc)
	.align		4
        /*0020*/ 	.word	0x00000000
	.align		4
        /*0024*/ 	.word	0xfffffffe
	.align		4
        /*0028*/ 	.word	0x00000000
	.align		4
        /*002c*/ 	.word	0xfffffffd
	.align		4
        /*0030*/ 	.word	0x00000000
	.align		4
        /*0034*/ 	.word	0xfffffffc


//--------------------- .nv.constant4             --------------------------
	.section	.nv.constant4,"a",@progbits
	.align	8
	.align		8
.nv.constant4:
        /*0000*/ 	.dword	malloc
	.align		8
        /*0008*/ 	.dword	free
	.align		8
        /*0010*/ 	.dword	vprintf
	.align		8
        /*0018*/ 	.dword	$str


//--------------------- .text._Z15watershedKernelPKfPiPKiiiS3_ --------------------------
	.section	.text._Z15watershedKernelPKfPiPKiiiS3_,"ax",@progbits
	.align	128
        .global         _Z15watershedKernelPKfPiPKiiiS3_
        .type           _Z15watershedKernelPKfPiPKiiiS3_,@function
        .size           _Z15watershedKernelPKfPiPKiiiS3_,(.L_x_84 - _Z15watershedKernelPKfPiPKiiiS3_)
        .other          _Z15watershedKernelPKfPiPKiiiS3_,@"STO_CUDA_ENTRY STV_DEFAULT"
_Z15watershedKernelPKfPiPKiiiS3_:
.text._Z15watershedKernelPKfPiPKiiiS3_:
[----:B------:R-:W0:Y:S01]  /*0000*/  LDC R1, c[0x0][0x37c] ;  /* 0x0000df00ff017b82 */ /* 0x000e220000000800 */
[----:B------:R-:W1:Y:S01]  /*0010*/  S2R R17, SR_CTAID.X ;  /* 0x0000000000117919 */ /* 0x000e620000002500 */
[----:B------:R-:W2:Y:S01]  /*0020*/  LDCU UR5, c[0x0][0x2fc] ;  /* 0x00005f80ff0577ac */ /* 0x000ea20008000800 */
[----:B0-----:R-:W-:Y:S01]  /*0030*/  VIADD R1, R1, 0xfffffff8 ;  /* 0xfffffff801017836 */ /* 0x001fe20000000000 */
[----:B------:R-:W1:Y:S01]  /*0040*/  S2R R0, SR_TID.X ;  /* 0x0000000000007919 */ /* 0x000e620000002100 */
[----:B------:R-:W1:Y:S01]  /*0050*/  LDCU UR6, c[0x0][0x360] ;  /* 0x00006c00ff0677ac */ /* 0x000e620008000800 */
[----:B------:R-:W0:Y:S01]  /*0060*/  LDCU UR7, c[0x0][0x398] ;  /* 0x00007300ff0777ac */ /* 0x000e220008000800 */
[----:B------:R-:W3:Y:S02]  /*0070*/  LDCU UR4, c[0x0][0x2f8] ;  /* 0x00005f00ff0477ac */ /* 0x000ee40008000800 */
[----:B---3--:R-:W-:Y:S01]  /*0080*/  IADD3 R23, P1, PT, R1, UR4, RZ ;  /* 0x0000000401177c10 */ /* 0x008fe2000ff3e0ff */
[----:B-1----:R-:W-:-:S04]  /*0090*/  IMAD R17, R17, UR6, R0 ;  /* 0x0000000611117c24 */ /* 0x002fc8000f8e0200 */
[----:B--2---:R-:W-:Y:S01]  /*00a0*/  IMAD.X R22, RZ, RZ, UR5, P1 ;  /* 0x00000005ff167e24 */ /* 0x004fe200088e06ff */
[----:B0-----:R-:W-:-:S13]  /*00b0*/  ISETP.GE.AND P0, PT, R17, UR7, PT ;  /* 0x0000000711007c0c */ /* 0x001fda000bf06270 */
[----:B------:R-:W-:Y:S05]  /*00c0*/  @P0 EXIT ;  /* 0x000000000000094d */ /* 0x000fea0003800000 */
[----:B------:R-:W-:Y:S01]  /*00d0*/  MOV R0, 0x0 ;  /* 0x0000000000007802 */ /* 0x000fe20000000f00 */
[----:B------:R-:W-:Y:S01]  /*00e0*/  IMAD.MOV.U32 R4, RZ, RZ, 0x800 ;  /* 0x00000800ff047424 */ /* 0x000fe200078e00ff */
[----:B------:R-:W0:Y:S01]  /*00f0*/  LDCU.64 UR36, c[0x0][0x358] ;  /* 0x00006b00ff2477ac */ /* 0x000e220008000a00 */
[----:B------:R-:W-:Y:S01]  /*0100*/  IMAD.MOV.U32 R5, RZ, RZ, RZ ;  /* 0x000000ffff057224 */ /* 0x000fe200078e00ff */
[----:B------:R1:W2:Y:S06]  /*0110*/  LDC.64 R2, c[0x4][R0] ;  /* 0x0100000000027b82 */ /* 0x0002ac0000000a00 */
[----:B------:R-:W-:-:S07]  /*0120*/  LEPC R20, `(.L_x_0) ;  /* 0x000000001014794e */ /* 0x000fce0000000000 */
[----:B012---:R-:W-:Y:S05]  /*0130*/  CALL.ABS.NOINC R2 ;  /* 0x0000000002007343 */ /* 0x007fea0003c00000 */
.L_x_0:
[----:B------:R-:W0:Y:S02]  /*0140*/  LDC.64 R6, c[0x0][0x390] ;  /* 0x0000e400ff067b82 */ /* 0x000e240000000a00 */
[----:B0-----:R-:W-:-:S06]  /*0150*/  IMAD.WIDE R6, R17, 0x4, R6 ;  /* 0x0000000411067825 */ /* 0x001fcc00078e0206 */
[----:B------:R-:W2:Y:S01]  /*0160*/  LDG.E R7, desc[UR36][R6.64] ;  /* 0x0000002406077981 */ /* 0x000ea2000c1e1900 */
[----:B------:R-:W-:Y:S02]  /*0170*/  IMAD.MOV.U32 R16, RZ, RZ, R4 ;  /* 0x000000ffff107224 */ /* 0x000fe400078e0004 */
[----:B------:R-:W-:Y:S02]  /*0180*/  HFMA2 R2, -RZ, RZ, 0, 5.9604644775390625e-08 ;  /* 0x00000001ff027431 */ /* 0x000fe400000001ff */
[----:B------:R-:W-:Y:S01]  /*0190*/  IMAD.MOV.U32 R17, RZ, RZ, R5 ;  /* 0x000000ffff117224 */ /* 0x000fe200078e0005 */
[----:B------:R-:W-:Y:S04]  /*01a0*/  BSSY.RECONVERGENT B11, `(.L_x_1) ;  /* 0x00004490000b7945 */ /* 0x000fe80003800200 */
[----:B--2---:R0:W-:Y:S02]  /*01b0*/  ST.E desc[UR36][R16.64], R7 ;  /* 0x0000000710007985 */ /* 0x0041e4000c101924 */
.L_x_75:
[----:B-1----:R-:W1:Y:S01]  /*01c0*/  LDCU UR4, c[0x0][0x2f8] ;  /* 0x00005f00ff0477ac */ /* 0x002e620008000800 */
[----:B------:R-:W-:Y:S01]  /*01d0*/  MOV R0, 0x10 ;  /* 0x0000001000007802 */ /* 0x000fe20000000f00 */
[----:B------:R-:W-:Y:S02]  /*01e0*/  IMAD.MOV.U32 R6, RZ, RZ, R23 ;  /* 0x000000ffff067224 */ /* 0x000fe400078e0017 */
[----:B0-----:R-:W-:Y:S01]  /*01f0*/  IMAD.MOV.U32 R7, RZ, RZ, R22 ;  /* 0x000000ffff077224 */ /* 0x001fe200078e0016 */
[----:B-----5:R0:W2:Y:S01]  /*0200*/  LDC.64 R8, c[0x4][R0] ;  /* 0x0100000000087b82 */ /* 0x0200a20000000a00 */
[----:B-1----:R-:W-:Y:S01]  /*0210*/  VIADD R3, R23, -UR4 ;  /* 0x8000000417037c36 */ /* 0x002fe20008000000 */
[----:B------:R-:W1:Y:S04]  /*0220*/  LDCU.64 UR4, c[0x4][0x18] ;  /* 0x01000300ff0477ac */ /* 0x000e680008000a00 */
[----:B------:R0:W-:Y:S01]  /*0230*/  STL [R3], R2 ;  /* 0x0000000203007387 */ /* 0x0001e20000100800 */
[----:B-1----:R-:W-:-:S02]  /*0240*/  IMAD.U32 R4, RZ, RZ, UR4 ;  /* 0x00000004ff047e24 */ /* 0x002fc4000f8e00ff */
[----:B0-----:R-:W-:-:S07]  /*0250*/  IMAD.U32 R5, RZ, RZ, UR5 ;  /* 0x00000005ff057e24 */ /* 0x001fce000f8e00ff */
[----:B------:R-:W-:-:S07]  /*0260*/  LEPC R20, `(.L_x_2) ;  /* 0x000000001014794e */ /* 0x000fce0000000000 */
[----:B--2---:R-:W-:Y:S05]  /*0270*/  CALL.ABS.NOINC R8 ;  /* 0x0000000008007343 */ /* 0x004fea0003c00000 */
.L_x_2:
[----:B------:R-:W-:Y:S01]  /*0280*/  ISETP.GE.AND P0, PT, R2, 0x1, PT ;  /* 0x000000010200780c */ /* 0x000fe20003f06270 */
[----:B------:R-:W-:Y:S01]  /*0290*/  BSSY.RECONVERGENT B6, `(.L_x_3) ;  /* 0x0000436000067945 */ /* 0x000fe20003800200 */
[----:B------:R-:W-:-:S11]  /*02a0*/  IMAD.MOV.U32 R31, RZ, RZ, RZ ;  /* 0x000000ffff1f7224 */ /* 0x000fd600078e00ff */
[----:B------:R-:W-:Y:S05]  /*02b0*/  @!P0 BRA `(.L_x_4) ;  /* 0x0000004000cc8947 */ /* 0x000fea0003800000 */
[----:B------:R-:W-:Y:S01]  /*02c0*/  MOV R29, RZ ;  /* 0x000000ff001d7202 */ /* 0x000fe20000000f00 */
[----:B------:R-:W-:-:S07]  /*02d0*/  IMAD.MOV.U32 R31, RZ, RZ, RZ ;  /* 0x000000ffff1f7224 */ /* 0x000fce00078e00ff */
.L_x_74:
[C---:B------:R-:W-:Y:S01]  /*02e0*/  IMAD.WIDE.U32 R18, R29.reuse, 0x4, R16 ;  /* 0x000000041d127825 */ /* 0x040fe200078e0010 */
[----:B------:R-:W-:Y:S03]  /*02f0*/  BSSY.RECONVERGENT B7, `(.L_x_5) ;  /* 0x000042d000077945 */ /* 0x000fe60003800200 */
[----:B------:R-:W-:Y:S02]  /*0300*/  VIADD R29, R29, 0x1 ;  /* 0x000000011d1d7836 */ /* 0x000fe40000000000 */
[----:B------:R-:W-:-:S03]  /*0310*/  IMAD.MOV.U32 R28, RZ, RZ, -0x1 ;  /* 0xffffffffff1c7424 */ /* 0x000fc600078e00ff */
[----:B------:R-:W-:-:S04]  /*0320*/  ISETP.NE.AND P0, PT, R29, R2, PT ;  /* 0x000000021d00720c */ /* 0x000fc80003f05270 */
[----:B01---5:R-:W-:-:S09]  /*0330*/  P2R R32, PR, RZ, 0x1 ;  /* 0x00000001ff207803 */ /* 0x023fd20000000000 */
.L_x_73:
[----:B------:R-:W-:Y:S01]  /*0340*/  BSSY.RECONVERGENT B8, `(.L_x_6) ;  /* 0x0000424000087945 */ /* 0x000fe20003800200 */
[----:B01---5:R-:W-:-:S07]  /*0350*/  IMAD.MOV.U32 R27, RZ, RZ, -0x1 ;  /* 0xffffffffff1b7424 */ /* 0x023fce00078e00ff */
.L_x_72:
[----:B0-----:R-:W0:Y:S01]  /*0360*/  LDCU UR4, c[0x0][0x39c] ;  /* 0x00007380ff0477ac */ /* 0x001e220008000800 */
[----:B------:R-:W-:Y:S01]  /*0370*/  BSSY.RECONVERGENT B9, `(.L_x_7) ;  /* 0x000041d000097945 */ /* 0x000fe20003800200 */
[----:B0-----:R-:W-:-:S09]  /*0380*/  UISETP.NE.AND UP0, UPT, UR4, 0x3, UPT ;  /* 0x000000030400788c */ /* 0x001fd2000bf05270 */
[----:B-1---5:R-:W-:Y:S05]  /*0390*/  BRA.U !UP0, `(.L_x_8) ;  /* 0x0000001508407547 */ /* 0x022fea000b800000 */
[----:B------:R-:W-:-:S09]  /*03a0*/  UISETP.NE.AND UP0, UPT, UR4, 0x2, UPT ;  /* 0x000000020400788c */ /* 0x000fd2000bf05270 */
[----:B------:R-:W-:Y:S05]  /*03b0*/  BRA.U UP0, `(.L_x_9) ;  /* 0x0000004100607547 */ /* 0x000fea000b800000 */
[----:B------:R-:W0:Y:S01]  /*03c0*/  LDC.64 R4, c[0x0][0x3a0] ;  /* 0x0000e800ff047b82 */ /* 0x000e220000000a00 */
[----:B------:R-:W2:Y:S04]  /*03d0*/  LD.E R0, desc[UR36][R18.64] ;  /* 0x0000002412007980 */ /* 0x000ea8000c101900 */
[----:B0-----:R-:W3:Y:S01]  /*03e0*/  LDG.E R3, desc[UR36][R4.64] ;  /* 0x0000002404037981 */ /* 0x001ee2000c1e1900 */
[----:B------:R-:W-:Y:S01]  /*03f0*/  BSSY.RECONVERGENT B10, `(.L_x_8) ;  /* 0x000014a0000a7945 */ /* 0x000fe20003800200 */
[----:B---3--:R-:W-:-:S04]  /*0400*/  IABS R8, R3 ;  /* 0x0000000300087213 */ /* 0x008fc80000000000 */
[----:B------:R-:W0:Y:S08]  /*0410*/  I2F.RP R9, R8 ;  /* 0x0000000800097306 */ /* 0x000e300000209400 */
[----:B0-----:R-:W0:Y:S02]  /*0420*/  MUFU.RCP R9, R9 ;  /* 0x0000000900097308 */ /* 0x001e240000001000 */
[----:B0-----:R-:W-:-:S06]  /*0430*/  VIADD R6, R9, 0xffffffe ;  /* 0x0ffffffe09067836 */ /* 0x001fcc0000000000 */
[----:B------:R0:W1:Y:S02]  /*0440*/  F2I.FTZ.U32.TRUNC.NTZ R7, R6 ;  /* 0x0000000600077305 */ /* 0x000064000021f000 */
[----:B0-----:R-:W-:Y:S02]  /*0450*/  HFMA2 R6, -RZ, RZ, 0, 0 ;  /* 0x00000000ff067431 */ /* 0x001fe400000001ff */
[----:B-1----:R-:W-:-:S04]  /*0460*/  IMAD.MOV R11, RZ, RZ, -R7 ;  /* 0x000000ffff0b7224 */ /* 0x002fc800078e0a07 */
[----:B------:R-:W-:Y:S01]  /*0470*/  IMAD R11, R11, R8, RZ ;  /* 0x000000080b0b7224 */ /* 0x000fe200078e02ff */
[----:B--2---:R-:W-:Y:S02]  /*0480*/  IABS R10, R0 ;  /* 0x00000000000a7213 */ /* 0x004fe40000000000 */
[----:B------:R-:W-:Y:S01]  /*0490*/  IABS R12, R3 ;  /* 0x00000003000c7213 */ /* 0x000fe20000000000 */
[----:B------:R-:W-:-:S04]  /*04a0*/  IMAD.HI.U32 R7, R7, R11, R6 ;  /* 0x0000000b07077227 */ /* 0x000fc800078e0006 */
[----:B------:R-:W-:Y:S02]  /*04b0*/  IMAD.MOV R9, RZ, RZ, -R12 ;  /* 0x000000ffff097224 */ /* 0x000fe400078e0a0c */
[----:B------:R-:W-:-:S04]  /*04c0*/  IMAD.HI.U32 R7, R7, R10, RZ ;  /* 0x0000000a07077227 */ /* 0x000fc800078e00ff */
[----:B------:R-:W-:-:S05]  /*04d0*/  IMAD R9, R7, R9, R10 ;  /* 0x0000000907097224 */ /* 0x000fca00078e020a */
[----:B------:R-:W-:Y:S02]  /*04e0*/  ISETP.GT.U32.AND P0, PT, R8, R9, PT ;  /* 0x000000090800720c */ /* 0x000fe40003f04070 */
[----:B------:R-:W-:-:S11]  /*04f0*/  ISETP.GE.AND P2, PT, R0, RZ, PT ;  /* 0x000000ff0000720c */ /* 0x000fd60003f46270 */
[----:B------:R-:W-:-:S04]  /*0500*/  @!P0 IMAD.IADD R9, R9, 0x1, -R8 ;  /* 0x0000000109098824 */ /* 0x000fc800078e0a08 */
[----:B------:R-:W-:Y:S01]  /*0510*/  IMAD.IADD R6, R9, 0x1, -R8 ;  /* 0x0000000109067824 */ /* 0x000fe200078e0a08 */
[----:B------:R-:W-:-:S04]  /*0520*/  ISETP.GT.U32.AND P1, PT, R8, R9, PT ;  /* 0x000000090800720c */ /* 0x000fc80003f24070 */
[----:B------:R-:W-:Y:S02]  /*0530*/  SEL R6, R6, R9, !P1 ;  /* 0x0000000906067207 */ /* 0x000fe40004800000 */
[----:B------:R-:W-:Y:S02]  /*0540*/  ISETP.NE.AND P1, PT, R3, RZ, PT ;  /* 0x000000ff0300720c */ /* 0x000fe40003f25270 */
[----:B------:R-:W-:Y:S01]  /*0550*/  LOP3.LUT R11, RZ, R3, RZ, 0x33, !PT ;  /* 0x00000003ff0b7212 */ /* 0x000fe200078e33ff */
[----:B------:R-:W-:Y:S01]  /*0560*/  @!P2 IMAD.MOV R6, RZ, RZ, -R6 ;  /* 0x000000ffff06a224 */ /* 0x000fe200078e0a06 */
[----:B------:R-:W-:-:S04]  /*0570*/  LOP3.LUT R10, RZ, R28, RZ, 0x33, !PT ;  /* 0x0000001cff0a7212 */ /* 0x000fc800078e33ff */
[----:B------:R-:W-:-:S04]  /*0580*/  SEL R13, R11, R6, !P1 ;  /* 0x000000060b0d7207 */ /* 0x000fc80004800000 */
[----:B------:R-:W-:-:S13]  /*0590*/  ISETP.GT.AND P2, PT, R13, R10, PT ;  /* 0x0000000a0d00720c */ /* 0x000fda0003f44270 */
[----:B------:R-:W-:Y:S05]  /*05a0*/  @!P2 BRA `(.L_x_10) ;  /* 0x0000001000b8a947 */ /* 0x000fea0003800000 */
[----:B------:R-:W-:-:S05]  /*05b0*/  IMAD.IADD R26, R13, 0x1, R28 ;  /* 0x000000010d1a7824 */ /* 0x000fca00078e021c */
[----:B------:R-:W-:-:S13]  /*05c0*/  ISETP.GE.AND P2, PT, R26, R3, PT ;  /* 0x000000031a00720c */ /* 0x000fda0003f46270 */
[----:B------:R-:W-:Y:S05]  /*05d0*/  @P2 BRA `(.L_x_10) ;  /* 0x0000001000ac2947 */ /* 0x000fea0003800000 */
[----:B------:R-:W-:Y:S01]  /*05e0*/  ISETP.GE.U32.AND P2, PT, R9, R8, PT ;  /* 0x000000080900720c */ /* 0x000fe20003f46070 */
[----:B------:R-:W-:Y:S01]  /*05f0*/  @!P0 VIADD R7, R7, 0x1 ;  /* 0x0000000107078836 */ /* 0x000fe20000000000 */
[----:B------:R-:W-:-:S04]  /*0600*/  LOP3.LUT R0, R0, R3, RZ, 0x3c, !PT ;  /* 0x0000000300007212 */ /* 0x000fc800078e3cff */
[----:B------:R-:W-:-:S07]  /*0610*/  ISETP.GE.AND P3, PT, R0, RZ, PT ;  /* 0x000000ff0000720c */ /* 0x000fce0003f66270 */
[----:B------:R-:W-:-:S06]  /*0620*/  @P2 IADD3 R7, PT, PT, R7, 0x1, RZ ;  /* 0x0000000107072810 */ /* 0x000fcc0007ffe0ff */
[----:B------:R-:W-:-:S05]  /*0630*/  @!P3 IMAD.MOV R7, RZ, RZ, -R7 ;  /* 0x000000ffff07b224 */ /* 0x000fca00078e0a07 */
[----:B------:R-:W-:-:S05]  /*0640*/  SEL R0, R11, R7, !P1 ;  /* 0x000000070b007207 */ /* 0x000fca0004800000 */
[----:B------:R-:W-:-:S05]  /*0650*/  IMAD.IADD R7, R0, 0x1, R27 ;  /* 0x0000000100077824 */ /* 0x000fca00078e021b */
[----:B------:R-:W-:-:S13]  /*0660*/  ISETP.GE.AND P0, PT, R7, RZ, PT ;  /* 0x000000ff0700720c */ /* 0x000fda0003f06270 */
[----:B------:R-:W-:Y:S05]  /*0670*/  @!P0 BRA `(.L_x_10) ;  /* 0x0000001000848947 */ /* 0x000fea0003800000 */
[----:B------:R-:W2:Y:S02]  /*0680*/  LDG.E R0, desc[UR36][R4.64+0x4] ;  /* 0x0000042404007981 */ /* 0x000ea4000c1e1900 */
[----:B--2---:R-:W-:-:S13]  /*0690*/  ISETP.GE.AND P0, PT, R7, R0, PT ;  /* 0x000000000700720c */ /* 0x004fda0003f06270 */
[----:B------:R-:W-:Y:S05]  /*06a0*/  @P0 BRA `(.L_x_10) ;  /* 0x0000001000780947 */ /* 0x000fea0003800000 */
[----:B------:R-:W-:Y:S01]  /*06b0*/  BSSY.RELIABLE B0, `(.L_x_11) ;  /* 0x0000012000007945 */ /* 0x000fe20003800100 */
[----:B------:R-:W-:Y:S02]  /*06c0*/  IMAD R26, R3, R7, R26 ;  /* 0x00000007031a7224 */ /* 0x000fe400078e021a */
[----:B------:R-:W-:Y:S02]  /*06d0*/  IMAD.MOV R6, RZ, RZ, -R2 ;  /* 0x000000ffff067224 */ /* 0x000fe400078e0a02 */
[----:B------:R-:W-:Y:S02]  /*06e0*/  IMAD.MOV.U32 R4, RZ, RZ, R16 ;  /* 0x000000ffff047224 */ /* 0x000fe400078e0010 */
[----:B------:R-:W-:-:S07]  /*06f0*/  IMAD.MOV.U32 R7, RZ, RZ, R17 ;  /* 0x000000ffff077224 */ /* 0x000fce00078e0011 */
.L_x_12:
[----:B------:R-:W-:-:S06]  /*0700*/  IMAD.MOV.U32 R5, RZ, RZ, R7 ;  /* 0x000000ffff057224 */ /* 0x000fcc00078e0007 */
[----:B------:R-:W2:Y:S02]  /*0710*/  LD.E R5, desc[UR36][R4.64] ;  /* 0x0000002404057980 */ /* 0x000ea4000c101900 */
[----:B--2---:R-:W-:-:S13]  /*0720*/  ISETP.NE.AND P0, PT, R5, R26, PT ;  /* 0x0000001a0500720c */ /* 0x004fda0003f05270 */
[----:B------:R-:W-:Y:S05]  /*0730*/  @!P0 BREAK.RELIABLE B0 ;  /* 0x0000000000008942 */ /* 0x000fea0003800100 */
[----:B------:R-:W-:Y:S05]  /*0740*/  @!P0 BRA `(.L_x_10) ;  /* 0x0000001000508947 */ /* 0x000fea0003800000 */
[----:B------:R-:W-:Y:S02]  /*0750*/  IADD3 R6, PT, PT, R6, 0x1, RZ ;  /* 0x0000000106067810 */ /* 0x000fe40007ffe0ff */
[----:B------:R-:W-:Y:S02]  /*0760*/  IADD3 R4, P1, PT, R4, 0x4, RZ ;  /* 0x0000000404047810 */ /* 0x000fe40007f3e0ff */
[----:B------:R-:W-:-:S03]  /*0770*/  ISETP.NE.AND P0, PT, R6, RZ, PT ;  /* 0x000000ff0600720c */ /* 0x000fc60003f05270 */
[----:B------:R-:W-:-:S10]  /*0780*/  IMAD.X R7, RZ, RZ, R7, P1 ;  /* 0x000000ffff077224 */ /* 0x000fd400008e0607 */
[----:B------:R-:W-:Y:S05]  /*0790*/  @P0 BRA `(.L_x_12) ;  /* 0xfffffffc00d80947 */ /* 0x000fea000383ffff */
[----:B------:R-:W-:-:S13]  /*07a0*/  ISETP.NE.AND P0, PT, R26, -0x1, PT ;  /* 0xffffffff1a00780c */ /* 0x000fda0003f05270 */
[----:B------:R-:W-:Y:S05]  /*07b0*/  @!P0 BREAK.RELIABLE B0 ;  /* 0x0000000000008942 */ /* 0x000fea0003800100 */
[----:B------:R-:W-:Y:S05]  /*07c0*/  @!P0 BRA `(.L_x_10) ;  /* 0x0000001000308947 */ /* 0x000fea0003800000 */
[----:B------:R-:W-:Y:S05]  /*07d0*/  BSYNC.RELIABLE B0 ;  /* 0x0000000000007941 */ /* 0x000fea0003800100 */
.L_x_11:
[----:B------:R-:W0:Y:S02]  /*07e0*/  LDC.64 R4, c[0x0][0x380] ;  /* 0x0000e000ff047b82 */ /* 0x000e240000000a00 */
[----:B0-----:R-:W-:-:S06]  /*07f0*/  IMAD.WIDE R4, R26, 0x4, R4 ;  /* 0x000000041a047825 */ /* 0x001fcc00078e0204 */
[----:B------:R-:W2:Y:S02]  /*0800*/  LDG.E R4, desc[UR36][R4.64] ;  /* 0x0000002404047981 */ /* 0x000ea4000c1e1900 */
[----:B--2---:R-:W-:-:S13]  /*0810*/  FSETP.GT.AND P0, PT, R4, RZ, PT ;  /* 0x000000ff0400720b */ /* 0x004fda0003f04000 */
[----:B------:R-:W-:Y:S05]  /*0820*/  @!P0 BRA `(.L_x_10) ;  /* 0x0000001000188947 */ /* 0x000fea0003800000 */
[-C--:B------:R-:W-:Y:S01]  /*0830*/  IABS R7, R3.reuse ;  /* 0x0000000300077213 */ /* 0x080fe20000000000 */
[----:B------:R-:W-:Y:S01]  /*0840*/  BSSY.RECONVERGENT B1, `(.L_x_13) ;  /* 0x00000c9000017945 */ /* 0x000fe20003800200 */
[----:B------:R-:W-:Y:S02]  /*0850*/  IABS R10, R26 ;  /* 0x0000001a000a7213 */ /* 0x000fe40000000000 */
[----:B------:R-:W0:Y:S01]  /*0860*/  I2F.RP R6, R7 ;  /* 0x0000000700067306 */ /* 0x000e220000209400 */
[----:B------:R-:W-:Y:S02]  /*0870*/  IABS R11, R3 ;  /* 0x00000003000b7213 */ /* 0x000fe40000000000 */
[----:B------:R-:W-:Y:S02]  /*0880*/  ISETP.GE.AND P1, PT, R26, RZ, PT ;  /* 0x000000ff1a00720c */ /* 0x000fe40003f26270 */
[----:B------:R-:W-:-:S03]  /*0890*/  ISETP.NE.AND P2, PT, R3, RZ, PT ;  /* 0x000000ff0300720c */ /* 0x000fc60003f45270 */
[----:B0-----:R-:W0:Y:S02]  /*08a0*/  MUFU.RCP R6, R6 ;  /* 0x0000000600067308 */ /* 0x001e240000001000 */
[----:B0-----:R-:W-:Y:S02]  /*08b0*/  VIADD R4, R6, 0xffffffe ;  /* 0x0ffffffe06047836 */ /* 0x001fe40000000000 */
[----:B------:R-:W-:-:S04]  /*08c0*/  IMAD.MOV R6, RZ, RZ, -R11 ;  /* 0x000000ffff067224 */ /* 0x000fc800078e0a0b */
[----:B------:R0:W1:Y:S02]  /*08d0*/  F2I.FTZ.U32.TRUNC.NTZ R5, R4 ;  /* 0x0000000400057305 */ /* 0x000064000021f000 */
[----:B0-----:R-:W-:Y:S02]  /*08e0*/  IMAD.MOV.U32 R4, RZ, RZ, RZ ;  /* 0x000000ffff047224 */ /* 0x001fe400078e00ff */
[----:B-1----:R-:W-:-:S04]  /*08f0*/  IMAD.MOV R8, RZ, RZ, -R5 ;  /* 0x000000ffff087224 */ /* 0x002fc800078e0a05 */
[----:B------:R-:W-:-:S04]  /*0900*/  IMAD R9, R8, R7, RZ ;  /* 0x0000000708097224 */ /* 0x000fc800078e02ff */
[----:B------:R-:W-:-:S04]  /*0910*/  IMAD.HI.U32 R8, R5, R9, R4 ;  /* 0x0000000905087227 */ /* 0x000fc800078e0004 */
[----:B------:R-:W-:-:S04]  /*0920*/  IMAD.MOV.U32 R5, RZ, RZ, R10 ;  /* 0x000000ffff057224 */ /* 0x000fc800078e000a */
[----:B------:R-:W-:-:S04]  /*0930*/  IMAD.HI.U32 R4, R8, R5, RZ ;  /* 0x0000000508047227 */ /* 0x000fc800078e00ff */
[----:B------:R-:W-:Y:S02]  /*0940*/  IMAD R4, R4, R6, R5 ;  /* 0x0000000604047224 */ /* 0x000fe400078e0205 */
[----:B------:R-:W-:Y:S02]  /*0950*/  IMAD.MOV.U32 R5, RZ, RZ, -0x1 ;  /* 0xffffffffff057424 */ /* 0x000fe400078e00ff */
[----:B------:R-:W-:Y:S01]  /*0960*/  IMAD.MOV.U32 R6, RZ, RZ, R26 ;  /* 0x000000ffff067224 */ /* 0x000fe200078e001a */
[----:B------:R-:W-:-:S13]  /*0970*/  ISETP.GT.U32.AND P0, PT, R7, R4, PT ;  /* 0x000000040700720c */ /* 0x000fda0003f04070 */
[----:B------:R-:W-:-:S04]  /*0980*/  @!P0 IADD3 R4, PT, PT, R4, -R7, RZ ;  /* 0x8000000704048210 */ /* 0x000fc80007ffe0ff */
[----:B------:R-:W-:-:S13]  /*0990*/  ISETP.GT.U32.AND P0, PT, R7, R4, PT ;  /* 0x000000040700720c */ /* 0x000fda0003f04070 */
[----:B------:R-:W-:-:S04]  /*09a0*/  @!P0 IMAD.IADD R4, R4, 0x1, -R7 ;  /* 0x0000000104048824 */ /* 0x000fc800078e0a07 */
[----:B------:R-:W-:Y:S01]  /*09b0*/  @!P1 IMAD.MOV R4, RZ, RZ, -R4 ;  /* 0x000000ffff049224 */ /* 0x000fe200078e0a04 */
[----:B------:R-:W-:-:S04]  /*09c0*/  @!P2 LOP3.LUT R4, RZ, R3, RZ, 0x33, !PT ;  /* 0x00000003ff04a212 */ /* 0x000fc800078e33ff */
[----:B------:R-:W-:-:S07]  /*09d0*/  LOP3.LUT R12, RZ, R4, RZ, 0x33, !PT ;  /* 0x00000004ff0c7212 */ /* 0x000fce00078e33ff */
.L_x_24:
[----:B------:R-:W-:Y:S01]  /*09e0*/  BSSY.RECONVERGENT B0, `(.L_x_14) ;  /* 0x00000ab000007945 */ /* 0x000fe20003800200 */
[----:B------:R-:W-:Y:S01]  /*09f0*/  ISETP.GT.AND P1, PT, R5, R12, PT ;  /* 0x0000000c0500720c */ /* 0x000fe20003f24270 */
[----:B------:R-:W-:Y:S02]  /*0a00*/  IMAD.IADD R14, R4, 0x1, R5 ;  /* 0x00000001040e7824 */ /* 0x000fe400078e0205 */
[----:B------:R-:W-:-:S10]  /*0a10*/  IMAD.MOV.U32 R7, RZ, RZ, -0x1 ;  /* 0xffffffffff077424 */ /* 0x000fd400078e00ff */
.L_x_23:
[CC--:B------:R-:W-:Y:S01]  /*0a20*/  ISETP.GE.OR P0, PT, R14.reuse, R3.reuse, !P1 ;  /* 0x000000030e00720c */ /* 0x0c0fe20004f06670 */
[----:B------:R-:W-:Y:S01]  /*0a30*/  BSSY.RECONVERGENT B2, `(.L_x_15) ;  /* 0x0000027000027945 */ /* 0x000fe20003800200 */
[----:B------:R-:W-:-:S11]  /*0a40*/  ISETP.GE.OR P2, PT, R14, R3, !P1 ;  /* 0x000000030e00720c */ /* 0x000fd60004f46670 */
[----:B------:R-:W-:Y:S05]  /*0a50*/  @P0 BRA `(.L_x_16) ;  /* 0x0000000000900947 */ /* 0x000fea0003800000 */
[-C--:B------:R-:W-:Y:S02]  /*0a60*/  IABS R10, R3.reuse ;  /* 0x00000003000a7213 */ /* 0x080fe40000000000 */
[----:B------:R-:W-:Y:S02]  /*0a70*/  IABS R20, R26 ;  /* 0x0000001a00147213 */ /* 0x000fe40000000000 */
[----:B------:R-:W0:Y:S01]  /*0a80*/  I2F.RP R11, R10 ;  /* 0x0000000a000b7306 */ /* 0x000e220000209400 */
[----:B------:R-:W-:-:S07]  /*0a90*/  IABS R15, R3 ;  /* 0x00000003000f7213 */ /* 0x000fce0000000000 */
[----:B0-----:R-:W0:Y:S02]  /*0aa0*/  MUFU.RCP R11, R11 ;  /* 0x0000000b000b7308 */ /* 0x001e240000001000 */
[----:B0-----:R-:W-:-:S06]  /*0ab0*/  IADD3 R8, PT, PT, R11, 0xffffffe, RZ ;  /* 0x0ffffffe0b087810 */ /* 0x001fcc0007ffe0ff */
[----:B------:R0:W1:Y:S02]  /*0ac0*/  F2I.FTZ.U32.TRUNC.NTZ R9, R8 ;  /* 0x0000000800097305 */ /* 0x000064000021f000 */
[----:B0-----:R-:W-:Y:S02]  /*0ad0*/  IMAD.MOV.U32 R8, RZ, RZ, RZ ;  /* 0x000000ffff087224 */ /* 0x001fe400078e00ff */
[----:B-1----:R-:W-:-:S04]  /*0ae0*/  IMAD.MOV R13, RZ, RZ, -R9 ;  /* 0x000000ffff0d7224 */ /* 0x002fc800078e0a09 */
[----:B------:R-:W-:-:S04]  /*0af0*/  IMAD R13, R13, R10, RZ ;  /* 0x0000000a0d0d7224 */ /* 0x000fc800078e02ff */
[----:B------:R-:W-:-:S04]  /*0b00*/  IMAD.HI.U32 R13, R9, R13, R8 ;  /* 0x0000000d090d7227 */ /* 0x000fc800078e0008 */
[----:B------:R-:W-:Y:S02]  /*0b10*/  IMAD.MOV R9, RZ, RZ, -R15 ;  /* 0x000000ffff097224 */ /* 0x000fe400078e0a0f */
[----:B------:R-:W-:-:S04]  /*0b20*/  IMAD.HI.U32 R8, R13, R20, RZ ;  /* 0x000000140d087227 */ /* 0x000fc800078e00ff */
[----:B------:R-:W-:-:S05]  /*0b30*/  IMAD R9, R8, R9, R20 ;  /* 0x0000000908097224 */ /* 0x000fca00078e0214 */
[----:B------:R-:W-:-:S13]  /*0b40*/  ISETP.GT.U32.AND P4, PT, R10, R9, PT ;  /* 0x000000090a00720c */ /* 0x000fda0003f84070 */
[----:B------:R-:W-:Y:S02]  /*0b50*/  @!P4 IMAD.IADD R9, R9, 0x1, -R10 ;  /* 0x000000010909c824 */ /* 0x000fe400078e0a0a */
[----:B------:R-:W-:Y:S01]  /*0b60*/  @!P4 VIADD R8, R8, 0x1 ;  /* 0x000000010808c836 */ /* 0x000fe20000000000 */
[----:B------:R-:W-:Y:S02]  /*0b70*/  ISETP.NE.AND P4, PT, R3, RZ, PT ;  /* 0x000000ff0300720c */ /* 0x000fe40003f85270 */
[----:B------:R-:W-:Y:S02]  /*0b80*/  ISETP.GE.U32.AND P0, PT, R9, R10, PT ;  /* 0x0000000a0900720c */ /* 0x000fe40003f06070 */
[----:B------:R-:W-:-:S04]  /*0b90*/  LOP3.LUT R9, R26, R3, RZ, 0x3c, !PT ;  /* 0x000000031a097212 */ /* 0x000fc800078e3cff */
[----:B------:R-:W-:-:S07]  /*0ba0*/  ISETP.GE.AND P3, PT, R9, RZ, PT ;  /* 0x000000ff0900720c */ /* 0x000fce0003f66270 */
[----:B------:R-:W-:-:S06]  /*0bb0*/  @P0 VIADD R8, R8, 0x1 ;  /* 0x0000000108080836 */ /* 0x000fcc0000000000 */
[----:B------:R-:W-:Y:S02]  /*0bc0*/  @!P3 IADD3 R8, PT, PT, -R8, RZ, RZ ;  /* 0x000000ff0808b210 */ /* 0x000fe40007ffe1ff */
[----:B------:R-:W-:-:S05]  /*0bd0*/  @!P4 LOP3.LUT R8, RZ, R3, RZ, 0x33, !PT ;  /* 0x00000003ff08c212 */ /* 0x000fca00078e33ff */
[----:B------:R-:W-:-:S05]  /*0be0*/  IMAD.IADD R13, R8, 0x1, R7 ;  /* 0x00000001080d7824 */ /* 0x000fca00078e0207 */
[----:B------:R-:W-:-:S04]  /*0bf0*/  ISETP.GE.AND P0, PT, R13, R0, PT ;  /* 0x000000000d00720c */ /* 0x000fc80003f06270 */
[----:B------:R-:W-:-:S13]  /*0c00*/  ISETP.LT.OR P0, PT, R13, RZ, P0 ;  /* 0x000000ff0d00720c */ /* 0x000fda0000701670 */
[----:B------:R-:W-:Y:S05]  /*0c10*/  @P0 BRA `(.L_x_16) ;  /* 0x0000000000200947 */ /* 0x000fea0003800000 */
[----:B------:R-:W0:Y:S01]  /*0c20*/  LDC.64 R8, c[0x0][0x380] ;  /* 0x0000e000ff087b82 */ /* 0x000e220000000a00 */
[----:B------:R-:W-:-:S04]  /*0c30*/  IMAD R13, R3, R13, R14 ;  /* 0x0000000d030d7224 */ /* 0x000fc800078e020e */
[----:B0-----:R-:W-:-:S04]  /*0c40*/  IMAD.WIDE R10, R13, 0x4, R8 ;  /* 0x000000040d0a7825 */ /* 0x001fc800078e0208 */
[----:B------:R-:W-:Y:S02]  /*0c50*/  IMAD.WIDE R8, R6, 0x4, R8 ;  /* 0x0000000406087825 */ /* 0x000fe400078e0208 */
[----:B------:R-:W2:Y:S04]  /*0c60*/  LDG.E R10, desc[UR36][R10.64] ;  /* 0x000000240a0a7981 */ /* 0x000ea8000c1e1900 */
[----:B------:R-:W2:Y:S02]  /*0c70*/  LDG.E R9, desc[UR36][R8.64] ;  /* 0x0000002408097981 */ /* 0x000ea4000c1e1900 */
[----:B--2---:R-:W-:-:S04]  /*0c80*/  FSETP.GT.AND P0, PT, R10, R9, PT ;  /* 0x000000090a00720b */ /* 0x004fc80003f04000 */
[----:B------:R-:W-:-:S09]  /*0c90*/  SEL R6, R13, R6, P0 ;  /* 0x000000060d067207 */ /* 0x000fd20000000000 */
.L_x_16:
[----:B------:R-:W-:Y:S05]  /*0ca0*/  BSYNC.RECONVERGENT B2 ;  /* 0x0000000000027941 */ /* 0x000fea0003800200 */
.L_x_15:
[----:B------:R-:W-:Y:S01]  /*0cb0*/  BSSY.RECONVERGENT B2, `(.L_x_17) ;  /* 0x0000028000027945 */ /* 0x000fe20003800200 */
[----:B------:R-:W-:-:S03]  /*0cc0*/  LOP3.LUT R13, RZ, R7, RZ, 0x33, !PT ;  /* 0x00000007ff0d7212 */ /* 0x000fc600078e33ff */
[----:B------:R-:W-:Y:S05]  /*0cd0*/  @P2 BRA `(.L_x_18) ;  /* 0x0000000000942947 */ /* 0x000fea0003800000 */
[-C--:B------:R-:W-:Y:S02]  /*0ce0*/  IABS R10, R3.reuse ;  /* 0x00000003000a7213 */ /* 0x080fe40000000000 */
[----:B------:R-:W-:Y:S02]  /*0cf0*/  IABS R20, R26 ;  /* 0x0000001a00147213 */ /* 0x000fe40000000000 */
[----:B------:R-:W0:Y:S01]  /*0d00*/  I2F.RP R11, R10 ;  /* 0x0000000a000b7306 */ /* 0x000e220000209400 */
[----:B------:R-:W-:-:S07]  /*0d10*/  IABS R21, R3 ;  /* 0x0000000300157213 */ /* 0x000fce0000000000 */
[----:B0-----:R-:W0:Y:S02]  /*0d20*/  MUFU.RCP R11, R11 ;  /* 0x0000000b000b7308 */ /* 0x001e240000001000 */
[----:B0-----:R-:W-:-:S06]  /*0d30*/  VIADD R8, R11, 0xffffffe ;  /* 0x0ffffffe0b087836 */ /* 0x001fcc0000000000 */
        /* <DEDUP_REMOVED lines=9> */
[----:B------:R-:W-:Y:S01]  /*0dd0*/  @!P0 IMAD.IADD R9, R9, 0x1, -R10 ;  /* 0x0000000109098824 */ /* 0x000fe200078e0a0a */
[----:B------:R-:W-:Y:S02]  /*0de0*/  @!P0 IADD3 R8, PT, PT, R8, 0x1, RZ ;  /* 0x0000000108088810 */ /* 0x000fe40007ffe0ff */
[----:B------:R-:W-:Y:S02]  /*0df0*/  ISETP.NE.AND P0, PT, R3, RZ, PT ;  /* 0x000000ff0300720c */ /* 0x000fe40003f05270 */
[----:B------:R-:W-:Y:S02]  /*0e00*/  ISETP.GE.U32.AND P2, PT, R9, R10, PT ;  /* 0x0000000a0900720c */ /* 0x000fe40003f46070 */
[----:B------:R-:W-:-:S04]  /*0e10*/  LOP3.LUT R9, R26, R3, RZ, 0x3c, !PT ;  /* 0x000000031a097212 */ /* 0x000fc800078e3cff */
[----:B------:R-:W-:-:S07]  /*0e20*/  ISETP.GE.AND P3, PT, R9, RZ, PT ;  /* 0x000000ff0900720c */ /* 0x000fce0003f66270 */
[----:B------:R-:W-:-:S06]  /*0e30*/  @P2 VIADD R8, R8, 0x1 ;  /* 0x0000000108082836 */ /* 0x000fcc0000000000 */
[----:B------:R-:W-:Y:S01]  /*0e40*/  @!P3 IMAD.MOV R8, RZ, RZ, -R8 ;  /* 0x000000ffff08b224 */ /* 0x000fe200078e0a08 */
[----:B------:R-:W-:-:S04]  /*0e50*/  @!P0 LOP3.LUT R8, RZ, R3, RZ, 0x33, !PT ;  /* 0x00000003ff088212 */ /* 0x000fc800078e33ff */
[----:B------:R-:W-:-:S13]  /*0e60*/  ISETP.GT.AND P0, PT, R8, R13, PT ;  /* 0x0000000d0800720c */ /* 0x000fda0003f04270 */
[----:B------:R-:W-:Y:S05]  /*0e70*/  @!P0 BRA `(.L_x_18) ;  /* 0x00000000002c8947 */ /* 0x000fea0003800000 */
[----:B------:R-:W-:-:S05]  /*0e80*/  IMAD.IADD R15, R8, 0x1, R7 ;  /* 0x00000001080f7824 */ /* 0x000fca00078e0207 */
[----:B------:R-:W-:-:S13]  /*0e90*/  ISETP.GE.AND P0, PT, R15, R0, PT ;  /* 0x000000000f00720c */ /* 0x000fda0003f06270 */
        /* <DEDUP_REMOVED lines=9> */
.L_x_18:
[----:B------:R-:W-:Y:S05]  /*0f30*/  BSYNC.RECONVERGENT B2 ;  /* 0x0000000000027941 */ /* 0x000fea0003800200 */
.L_x_17:
[----:B------:R-:W-:Y:S01]  /*0f40*/  ISETP.GE.OR P0, PT, R14, R3, !P1 ;  /* 0x000000030e00720c */ /* 0x000fe20004f06670 */
[----:B------:R-:W-:-:S12]  /*0f50*/  BSSY.RECONVERGENT B2, `(.L_x_19) ;  /* 0x0000027000027945 */ /* 0x000fd80003800200 */
        /* <DEDUP_REMOVED lines=11> */
[----:B------:R-:W-:Y:S01]  /*1010*/  IMAD.HI.U32 R15, R9, R15, R8 ;  /* 0x0000000f090f7227 */ /* 0x000fe200078e0008 */
[----:B------:R-:W-:-:S05]  /*1020*/  IADD3 R9, PT, PT, RZ, -R21, RZ ;  /* 0x80000015ff097210 */ /* 0x000fca0007ffe0ff */
        /* <DEDUP_REMOVED lines=25> */
.L_x_20:
[----:B------:R-:W-:Y:S05]  /*11c0*/  BSYNC.RECONVERGENT B2 ;  /* 0x0000000000027941 */ /* 0x000fea0003800200 */
.L_x_19:
        /* <DEDUP_REMOVED lines=10> */
[----:B0-----:R-:W-:Y:S01]  /*1270*/  IMAD.MOV.U32 R8, RZ, RZ, RZ ;  /* 0x000000ffff087224 */ /* 0x001fe200078e00ff */
[----:B-1----:R-:W-:-:S05]  /*1280*/  IADD3 R15, PT, PT, RZ, -R9, RZ ;  /* 0x80000009ff0f7210 */ /* 0x002fca0007ffe0ff */
        /* <DEDUP_REMOVED lines=17> */
[----:B------:R-:W-:-:S04]  /*13a0*/  IADD3 R13, PT, PT, R8, R7, RZ ;  /* 0x00000007080d7210 */ /* 0x000fc80007ffe0ff */
        /* <DEDUP_REMOVED lines=10> */
.L_x_22:
[----:B------:R-:W-:Y:S05]  /*1450*/  BSYNC.RECONVERGENT B2 ;  /* 0x0000000000027941 */ /* 0x000fea0003800200 */
.L_x_21:
[----:B------:R-:W-:-:S05]  /*1460*/  VIADD R7, R7, 0x1 ;  /* 0x0000000107077836 */ /* 0x000fca0000000000 */
[----:B------:R-:W-:-:S13]  /*1470*/  ISETP.NE.AND P0, PT, R7, 0x2, PT ;  /* 0x000000020700780c */ /* 0x000fda0003f05270 */
[----:B------:R-:W-:Y:S05]  /*1480*/  @P0 BRA `(.L_x_23) ;  /* 0xfffffff400640947 */ /* 0x000fea000383ffff */
[----:B------:R-:W-:Y:S05]  /*1490*/  BSYNC.RECONVERGENT B0 ;  /* 0x0000000000007941 */ /* 0x000fea0003800200 */
.L_x_14:
[----:B------:R-:W-:-:S05]  /*14a0*/  VIADD R5, R5, 0x1 ;  /* 0x0000000105057836 */ /* 0x000fca0000000000 */
[----:B------:R-:W-:-:S13]  /*14b0*/  ISETP.NE.AND P0, PT, R5, 0x2, PT ;  /* 0x000000020500780c */ /* 0x000fda0003f05270 */
[----:B------:R-:W-:Y:S05]  /*14c0*/  @P0 BRA `(.L_x_24) ;  /* 0xfffffff400440947 */ /* 0x000fea000383ffff */
[----:B------:R-:W-:Y:S05]  /*14d0*/  BSYNC.RECONVERGENT B1 ;  /* 0x0000000000017941 */ /* 0x000fea0003800200 */
.L_x_13:
[----:B------:R-:W2:Y:S02]  /*14e0*/  LD.E R3, desc[UR36][R16.64] ;  /* 0x0000002410037980 */ /* 0x000ea4000c101900 */
[----:B--2---:R-:W-:-:S13]  /*14f0*/  ISETP.NE.AND P0, PT, R3, R6, PT ;  /* 0x000000060300720c */ /* 0x004fda0003f05270 */
[----:B------:R-:W-:Y:S05]  /*1500*/  @!P0 BRA `(.L_x_25) ;  /* 0x0000000000208947 */ /* 0x000fea0003800000 */
[----:B------:R-:W-:-:S07]  /*1510*/  IMAD.MOV.U32 R3, RZ, RZ, RZ ;  /* 0x000000ffff037224 */ /* 0x000fce00078e00ff */
.L_x_26:
[----:B------:R-:W-:-:S05]  /*1520*/  VIADD R3, R3, 0x1 ;  /* 0x0000000103037836 */ /* 0x000fca0000000000 */
[----:B------:R-:W-:-:S13]  /*1530*/  ISETP.NE.AND P0, PT, R3, R2, PT ;  /* 0x000000020300720c */ /* 0x000fda0003f05270 */
[----:B------:R-:W-:Y:S05]  /*1540*/  @!P0 BRA `(.L_x_10) ;  /* 0x0000000000d08947 */ /* 0x000fea0003800000 */
[----:B------:R-:W-:-:S06]  /*1550*/  IMAD.WIDE.U32 R4, R3, 0x4, R16 ;  /* 0x0000000403047825 */ /* 0x000fcc00078e0010 */
[----:B------:R-:W2:Y:S02]  /*1560*/  LD.E R5, desc[UR36][R4.64] ;  /* 0x0000002404057980 */ /* 0x000ea4000c101900 */
[----:B--2---:R-:W-:-:S13]  /*1570*/  ISETP.NE.AND P0, PT, R5, R6, PT ;  /* 0x000000060500720c */ /* 0x004fda0003f05270 */
[----:B------:R-:W-:Y:S05]  /*1580*/  @P0 BRA `(.L_x_26) ;  /* 0xfffffffc00e40947 */ /* 0x000fea000383ffff */
.L_x_25:
[----:B------:R-:W-:Y:S01]  /*1590*/  IMAD.IADD R33, R31, 0x1, R2 ;  /* 0x000000011f217824 */ /* 0x000fe200078e0202 */
[----:B------:R-:W-:Y:S01]  /*15a0*/  BSSY.RECONVERGENT B0, `(.L_x_27) ;  /* 0x000002b000007945 */ /* 0x000fe20003800200 */
[----:B------:R-:W-:Y:S01]  /*15b0*/  IMAD.MOV.U32 R24, RZ, RZ, R16 ;  /* 0x000000ffff187224 */ /* 0x000fe200078e0010 */
[----:B------:R-:W-:Y:S02]  /*15c0*/  MOV R25, R17 ;  /* 0x0000001100197202 */ /* 0x000fe40000000f00 */
[----:B------:R-:W-:Y:S01]  /*15d0*/  LOP3.LUT P0, RZ, R33, 0x1ff, RZ, 0xc0, !PT ;  /* 0x000001ff21ff7812 */ /* 0x000fe2000780c0ff */
[----:B------:R-:W0:-:S12]  /*15e0*/  BMOV.32.CLEAR R30, B0 ;  /* 0x00000000001e7355 */ /* 0x000e180000100000 */
[----:B0-----:R-:W-:Y:S05]  /*15f0*/  @P0 BRA `(.L_x_28) ;  /* 0x0000000000900947 */ /* 0x001fea0003800000 */
[----:B------:R-:W-:Y:S01]  /*1600*/  MOV R6, 0x0 ;  /* 0x0000000000067802 */ /* 0x000fe20000000f00 */
[----:B------:R-:W-:Y:S02]  /*1610*/  IMAD.MOV.U32 R4, RZ, RZ, 0x800 ;  /* 0x00000800ff047424 */ /* 0x000fe400078e00ff */
[----:B------:R-:W-:-:S03]  /*1620*/  IMAD.MOV.U32 R5, RZ, RZ, 0x0 ;  /* 0x00000000ff057424 */ /* 0x000fc600078e00ff */
[----:B------:R-:W0:Y:S01]  /*1630*/  LDC.64 R6, c[0x4][R6] ;  /* 0x0100000006067b82 */ /* 0x000e220000000a00 */
[----:B------:R-:W-:Y:S01]  /*1640*/  IMAD.WIDE R4, R33, 0x4, R4 ;  /* 0x0000000421047825 */ /* 0x000fe200078e0204 */
[----:B------:R-:W-:Y:S06]  /*1650*/  BMOV.32.CLEAR RZ, B0 ;  /* 0x0000000000ff7355 */ /* 0x000fec0000100000 */
[----:B------:R-:W-:-:S07]  /*1660*/  LEPC R20, `(.L_x_29) ;  /* 0x000000001014794e */ /* 0x000fce0000000000 */
[----:B0-----:R-:W-:Y:S05]  /*1670*/  CALL.ABS.NOINC R6 ;  /* 0x0000000006007343 */ /* 0x001fea0003c00000 */
.L_x_29:
[----:B------:R-:W-:Y:S01]  /*1680*/  MOV R6, 0x8 ;  /* 0x0000000800067802 */ /* 0x000fe20000000f00 */
[----:B------:R-:W-:Y:S05]  /*1690*/  BMOV.32.CLEAR RZ, B0 ;  /* 0x0000000000ff7355 */ /* 0x000fea0000100000 */
[----:B------:R-:W0:Y:S01]  /*16a0*/  LDC.64 R6, c[0x4][R6] ;  /* 0x0100000006067b82 */ /* 0x000e220000000a00 */
[----:B------:R-:W-:Y:S01]  /*16b0*/  ISETP.GE.AND P0, PT, R33, 0x4, PT ;  /* 0x000000042100780c */ /* 0x000fe20003f06270 */
[----:B------:R-:W-:Y:S01]  /*16c0*/  BSSY.RECONVERGENT B0, `(.L_x_30) ;  /* 0x0000012000007945 */ /* 0x000fe20003800200 */
[----:B------:R-:W-:Y:S02]  /*16d0*/  IMAD.MOV.U32 R24, RZ, RZ, R4 ;  /* 0x000000ffff187224 */ /* 0x000fe400078e0004 */
[----:B------:R-:W-:-:S09]  /*16e0*/  IMAD.MOV.U32 R25, RZ, RZ, R5 ;  /* 0x000000ffff197224 */ /* 0x000fd200078e0005 */
[----:B------:R-:W-:Y:S05]  /*16f0*/  @!P0 BRA `(.L_x_31) ;  /* 0x0000000000388947 */ /* 0x000fea0003800000 */
[----:B------:R-:W-:-:S07]  /*1700*/  IMAD.MOV.U32 R3, RZ, RZ, RZ ;  /* 0x000000ffff037224 */ /* 0x000fce00078e00ff */
.L_x_32:
[----:B------:R-:W-:-:S05]  /*1710*/  IMAD.WIDE.U32 R4, R3, 0x4, R16 ;  /* 0x0000000403047825 */ /* 0x000fca00078e0010 */
[----:B-1----:R-:W2:Y:S01]  /*1720*/  LD.E R11, desc[UR36][R4.64] ;  /* 0x00000024040b7980 */ /* 0x002ea2000c101900 */
[----:B------:R-:W-:-:S05]  /*1730*/  IMAD.WIDE.U32 R8, R3, 0x4, R24 ;  /* 0x0000000403087825 */ /* 0x000fca00078e0018 */
[----:B--2---:R1:W-:Y:S04]  /*1740*/  ST.E desc[UR36][R8.64], R11 ;  /* 0x0000000b08007985 */ /* 0x0043e8000c101924 */
[----:B------:R-:W2:Y:S04]  /*1750*/  LD.E R13, desc[UR36][R4.64+0x4] ;  /* 0x00000424040d7980 */ /* 0x000ea8000c101900 */
[----:B--2---:R1:W-:Y:S04]  /*1760*/  ST.E desc[UR36][R8.64+0x4], R13 ;  /* 0x0000040d08007985 */ /* 0x0043e8000c101924 */
[----:B------:R-:W2:Y:S04]  /*1770*/  LD.E R15, desc[UR36][R4.64+0x8] ;  /* 0x00000824040f7980 */ /* 0x000ea8000c101900 */
[----:B--2---:R1:W-:Y:S04]  /*1780*/  ST.E desc[UR36][R8.64+0x8], R15 ;  /* 0x0000080f08007985 */ /* 0x0043e8000c101924 */
[----:B------:R-:W2:Y:S01]  /*1790*/  LD.E R21, desc[UR36][R4.64+0xc] ;  /* 0x00000c2404157980 */ /* 0x000ea2000c101900 */
[----:B------:R-:W-:-:S05]  /*17a0*/  VIADD R3, R3, 0x4 ;  /* 0x0000000403037836 */ /* 0x000fca0000000000 */
[----:B------:R-:W-:Y:S01]  /*17b0*/  ISETP.NE.AND P0, PT, R3, R33, PT ;  /* 0x000000210300720c */ /* 0x000fe20003f05270 */
[----:B--2---:R1:W-:-:S12]  /*17c0*/  ST.E desc[UR36][R8.64+0xc], R21 ;  /* 0x00000c1508007985 */ /* 0x0043d8000c101924 */
[----:B------:R-:W-:Y:S05]  /*17d0*/  @P0 BRA `(.L_x_32) ;  /* 0xfffffffc00cc0947 */ /* 0x000fea000383ffff */
.L_x_31:
[----:B------:R-:W-:Y:S05]  /*17e0*/  BSYNC.RECONVERGENT B0 ;  /* 0x0000000000007941 */ /* 0x000fea0003800200 */
.L_x_30:
[----:B------:R-:W-:Y:S01]  /*17f0*/  MOV R4, R16 ;  /* 0x0000001000047202 */ /* 0x000fe20000000f00 */
[----:B------:R-:W-:Y:S01]  /*1800*/  IMAD.MOV.U32 R5, RZ, RZ, R17 ;  /* 0x000000ffff057224 */ /* 0x000fe200078e0011 */
[----:B------:R-:W-:Y:S06]  /*1810*/  BMOV.32.CLEAR RZ, B0 ;  /* 0x0000000000ff7355 */ /* 0x000fec0000100000 */
[----:B-1----:R-:W-:-:S07]  /*1820*/  LEPC R20, `(.L_x_28) ;  /* 0x000000001014794e */ /* 0x002fce0000000000 */
[----:B0-----:R-:W-:Y:S05]  /*1830*/  CALL.ABS.NOINC R6 ;  /* 0x0000000006007343 */ /* 0x001fea0003c00000 */
.L_x_28:
[----:B------:R0:W-:Y:S05]  /*1840*/  BMOV.32 B0, R30 ;  /* 0x0000001e00007356 */ /* 0x0001ea0000000000 */
[----:B------:R-:W-:Y:S05]  /*1850*/  BSYNC.RECONVERGENT B0 ;  /* 0x0000000000007941 */ /* 0x000fea0003800200 */
.L_x_27:
[----:B------:R-:W-:-:S04]  /*1860*/  IMAD.WIDE R4, R33, 0x4, R24 ;  /* 0x0000000421047825 */ /* 0x000fc800078e0218 */
[----:B------:R-:W-:Y:S01]  /*1870*/  VIADD R31, R31, 0x1 ;  /* 0x000000011f1f7836 */ /* 0x000fe20000000000 */
[----:B------:R1:W-:Y:S06]  /*1880*/  ST.E desc[UR36][R4.64], R26 ;  /* 0x0000001a04007985 */ /* 0x0003ec000c101924 */
.L_x_10:
[----:B------:R-:W-:Y:S05]  /*1890*/  BSYNC.RECONVERGENT B10 ;  /* 0x00000000000a7941 */ /* 0x000fea0003800200 */
.L_x_8:
[----:B-1----:R-:W-:-:S07]  /*18a0*/  IMAD.MOV.U32 R26, RZ, RZ, -0x1 ;  /* 0xffffffffff1a7424 */ /* 0x002fce00078e00ff */
.L_x_71:
[----:B-1---5:R1:W5:Y:S01]  /*18b0*/  LD.E R9, desc[UR36][R18.64] ;  /* 0x0000002412097980 */ /* 0x022362000c101900 */
[----:B------:R-:W2:Y:S01]  /*18c0*/  LDCU UR4, c[0x0][0x39c] ;  /* 0x00007380ff0477ac */ /* 0x000ea20008000800 */
[----:B------:R-:W-:Y:S01]  /*18d0*/  BSSY.RECONVERGENT B10, `(.L_x_33) ;  /* 0x00002c30000a7945 */ /* 0x000fe20003800200 */
[----:B------:R-:W-:Y:S02]  /*18e0*/  LOP3.LUT R0, RZ, R28, RZ, 0x33, !PT ;  /* 0x0000001cff007212 */ /* 0x000fe400078e33ff */
[----:B------:R-:W-:Y:S01]  /*18f0*/  LOP3.LUT R3, RZ, R27, RZ, 0x33, !PT ;  /* 0x0000001bff037212 */ /* 0x000fe200078e33ff */
[----:B--2---:R-:W-:-:S09]  /*1900*/  UISETP.NE.AND UP0, UPT, UR4, 0x3, UPT ;  /* 0x000000030400788c */ /* 0x004fd2000bf05270 */
[----:B-1----:R-:W-:Y:S05]  /*1910*/  BRA.U !UP0, `(.L_x_34) ;  /* 0x0000000508007547 */ /* 0x002fea000b800000 */
[----:B------:R-:W-:-:S09]  /*1920*/  UISETP.NE.AND UP0, UPT, UR4, 0x2, UPT ;  /* 0x000000020400788c */ /* 0x000fd2000bf05270 */
[----:B------:R-:W-:Y:S05]  /*1930*/  BRA.U UP0, `(.L_x_35) ;  /* 0x0000002900f07547 */ /* 0x000fea000b800000 */
[----:B------:R-:W1:Y:S02]  /*1940*/  LDC.64 R4, c[0x0][0x3a0] ;  /* 0x0000e800ff047b82 */ /* 0x000e640000000a00 */
[----:B-1----:R-:W2:Y:S01]  /*1950*/  LDG.E R10, desc[UR36][R4.64] ;  /* 0x00000024040a7981 */ /* 0x002ea2000c1e1900 */
[----:B-----5:R-:W-:Y:S02]  /*1960*/  IABS R8, R9 ;  /* 0x0000000900087213 */ /* 0x020fe40000000000 */
[----:B------:R-:W-:Y:S02]  /*1970*/  ISETP.GE.AND P2, PT, R9, RZ, PT ;  /* 0x000000ff0900720c */ /* 0x000fe40003f46270 */
[-C--:B--2---:R-:W-:Y:S02]  /*1980*/  IABS R12, R10.reuse ;  /* 0x0000000a000c7213 */ /* 0x084fe40000000000 */
[----:B------:R-:W-:Y:S02]  /*1990*/  IABS R14, R10 ;  /* 0x0000000a000e7213 */ /* 0x000fe40000000000 */
[----:B------:R-:W1:Y:S08]  /*19a0*/  I2F.RP R11, R12 ;  /* 0x0000000c000b7306 */ /* 0x000e700000209400 */
[----:B-1----:R-:W1:Y:S02]  /*19b0*/  MUFU.RCP R11, R11 ;  /* 0x0000000b000b7308 */ /* 0x002e640000001000 */
[----:B-1----:R-:W-:Y:S01]  /*19c0*/  VIADD R6, R11, 0xffffffe ;  /* 0x0ffffffe0b067836 */ /* 0x002fe20000000000 */
[----:B------:R-:W-:-:S05]  /*19d0*/  IADD3 R11, PT, PT, RZ, -R14, RZ ;  /* 0x8000000eff0b7210 */ /* 0x000fca0007ffe0ff */
[----:B------:R1:W2:Y:S02]  /*19e0*/  F2I.FTZ.U32.TRUNC.NTZ R7, R6 ;  /* 0x0000000600077305 */ /* 0x0002a4000021f000 */
[----:B-1----:R-:W-:Y:S02]  /*19f0*/  IMAD.MOV.U32 R6, RZ, RZ, RZ ;  /* 0x000000ffff067224 */ /* 0x002fe400078e00ff */
[----:B--2---:R-:W-:-:S04]  /*1a00*/  IMAD.MOV R13, RZ, RZ, -R7 ;  /* 0x000000ffff0d7224 */ /* 0x004fc800078e0a07 */
[----:B------:R-:W-:-:S04]  /*1a10*/  IMAD R13, R13, R12, RZ ;  /* 0x0000000c0d0d7224 */ /* 0x000fc800078e02ff */
[----:B------:R-:W-:-:S06]  /*1a20*/  IMAD.HI.U32 R7, R7, R13, R6 ;  /* 0x0000000d07077227 */ /* 0x000fcc00078e0006 */
[----:B------:R-:W-:-:S04]  /*1a30*/  IMAD.HI.U32 R7, R7, R8, RZ ;  /* 0x0000000807077227 */ /* 0x000fc800078e00ff */
[----:B------:R-:W-:-:S05]  /*1a40*/  IMAD R7, R7, R11, R8 ;  /* 0x0000000b07077224 */ /* 0x000fca00078e0208 */
[----:B------:R-:W-:-:S13]  /*1a50*/  ISETP.GT.U32.AND P0, PT, R12, R7, PT ;  /* 0x000000070c00720c */ /* 0x000fda0003f04070 */
[----:B------:R-:W-:Y:S01]  /*1a60*/  @!P0 IMAD.IADD R7, R7, 0x1, -R12 ;  /* 0x0000000107078824 */ /* 0x000fe200078e0a0c */
[----:B------:R-:W-:-:S04]  /*1a70*/  ISETP.NE.AND P0, PT, R10, RZ, PT ;  /* 0x000000ff0a00720c */ /* 0x000fc80003f05270 */
[----:B------:R-:W-:-:S13]  /*1a80*/  ISETP.GT.U32.AND P1, PT, R12, R7, PT ;  /* 0x000000070c00720c */ /* 0x000fda0003f24070 */
[----:B------:R-:W-:-:S04]  /*1a90*/  @!P1 IMAD.IADD R7, R7, 0x1, -R12 ;  /* 0x0000000107079824 */ /* 0x000fc800078e0a0c */
[----:B------:R-:W-:Y:S01]  /*1aa0*/  @!P2 IMAD.MOV R7, RZ, RZ, -R7 ;  /* 0x000000ffff07a224 */ /* 0x000fe200078e0a07 */
[----:B------:R-:W-:-:S04]  /*1ab0*/  @!P0 LOP3.LUT R7, RZ, R10, RZ, 0x33, !PT ;  /* 0x0000000aff078212 */ /* 0x000fc800078e33ff */
[----:B------:R-:W-:-:S13]  /*1ac0*/  ISETP.GT.AND P0, PT, R7, R0, PT ;  /* 0x000000000700720c */ /* 0x000fda0003f04270 */
[----:B------:R-:W-:Y:S05]  /*1ad0*/  @!P0 BRA `(.L_x_35) ;  /* 0x0000002800888947 */ /* 0x000fea0003800000 */
[----:B------:R-:W-:Y:S02]  /*1ae0*/  IMAD.MOV.U32 R0, RZ, RZ, R10 ;  /* 0x000000ffff007224 */ /* 0x000fe400078e000a */
[----:B------:R-:W-:-:S05]  /*1af0*/  IMAD.IADD R25, R7, 0x1, R28 ;  /* 0x0000000107197824 */ /* 0x000fca00078e021c */
[----:B------:R-:W-:-:S13]  /*1b00*/  ISETP.GE.AND P0, PT, R25, R0, PT ;  /* 0x000000001900720c */ /* 0x000fda0003f06270 */
[----:B------:R-:W-:Y:S05]  /*1b10*/  @P0 BRA `(.L_x_35) ;  /* 0x0000002800780947 */ /* 0x000fea0003800000 */
[-C--:B------:R-:W-:Y:S02]  /*1b20*/  IABS R11, R0.reuse ;  /* 0x00000000000b7213 */ /* 0x080fe40000000000 */
[----:B------:R-:W-:Y:S02]  /*1b30*/  LOP3.LUT R9, R9, R0, RZ, 0x3c, !PT ;  /* 0x0000000009097212 */ /* 0x000fe400078e3cff */
[----:B------:R-:W1:Y:S02]  /*1b40*/  I2F.RP R10, R11 ;  /* 0x0000000b000a7306 */ /* 0x000e640000209400 */
[----:B------:R-:W-:-:S06]  /*1b50*/  ISETP.GE.AND P2, PT, R9, RZ, PT ;  /* 0x000000ff0900720c */ /* 0x000fcc0003f46270 */
[----:B-1----:R-:W1:Y:S02]  /*1b60*/  MUFU.RCP R10, R10 ;  /* 0x0000000a000a7308 */ /* 0x002e640000001000 */
[----:B-1----:R-:W-:-:S06]  /*1b70*/  VIADD R6, R10, 0xffffffe ;  /* 0x0ffffffe0a067836 */ /* 0x002fcc0000000000 */
[----:B------:R1:W2:Y:S02]  /*1b80*/  F2I.FTZ.U32.TRUNC.NTZ R7, R6 ;  /* 0x0000000600077305 */ /* 0x0002a4000021f000 */
[----:B-1----:R-:W-:Y:S01]  /*1b90*/  IMAD.MOV.U32 R6, RZ, RZ, RZ ;  /* 0x000000ffff067224 */ /* 0x002fe200078e00ff */
[----:B--2---:R-:W-:-:S05]  /*1ba0*/  IADD3 R12, PT, PT, RZ, -R7, RZ ;  /* 0x80000007ff0c7210 */ /* 0x004fca0007ffe0ff */
[----:B------:R-:W-:Y:S01]  /*1bb0*/  IMAD R13, R12, R11, RZ ;  /* 0x0000000b0c0d7224 */ /* 0x000fe200078e02ff */
[----:B------:R-:W-:-:S03]  /*1bc0*/  IABS R12, R0 ;  /* 0x00000000000c7213 */ /* 0x000fc60000000000 */
        /* <DEDUP_REMOVED lines=8> */
[----:B------:R-:W-:-:S13]  /*1c50*/  ISETP.GE.U32.AND P0, PT, R8, R11, PT ;  /* 0x0000000b0800720c */ /* 0x000fda0003f06070 */
[----:B------:R-:W-:-:S04]  /*1c60*/  @P0 VIADD R7, R7, 0x1 ;  /* 0x0000000107070836 */ /* 0x000fc80000000000 */
[----:B------:R-:W-:Y:S01]  /*1c70*/  @!P2 IMAD.MOV R7, RZ, RZ, -R7 ;  /* 0x000000ffff07a224 */ /* 0x000fe200078e0a07 */
[----:B------:R-:W-:-:S04]  /*1c80*/  @!P1 LOP3.LUT R7, RZ, R0, RZ, 0x33, !PT ;  /* 0x00000000ff079212 */ /* 0x000fc800078e33ff */
[----:B------:R-:W-:-:S13]  /*1c90*/  ISETP.GT.AND P0, PT, R7, R3, PT ;  /* 0x000000030700720c */ /* 0x000fda0003f04270 */
[----:B------:R-:W-:Y:S05]  /*1ca0*/  @!P0 BRA `(.L_x_35) ;  /* 0x0000002800148947 */ /* 0x000fea0003800000 */
[----:B------:R-:W2:Y:S01]  /*1cb0*/  LDG.E R3, desc[UR36][R4.64+0x4] ;  /* 0x0000042404037981 */ /* 0x000ea2000c1e1900 */
[----:B------:R-:W-:-:S04]  /*1cc0*/  IADD3 R6, PT, PT, R7, R27, RZ ;  /* 0x0000001b07067210 */ /* 0x000fc80007ffe0ff */
[----:B--2---:R-:W-:-:S13]  /*1cd0*/  ISETP.GE.AND P0, PT, R6, R3, PT ;  /* 0x000000030600720c */ /* 0x004fda0003f06270 */
[----:B------:R-:W-:Y:S05]  /*1ce0*/  @P0 BRA `(.L_x_35) ;  /* 0x0000002800040947 */ /* 0x000fea0003800000 */
[----:B------:R-:W-:Y:S02]  /*1cf0*/  IMAD R25, R0, R6, R25 ;  /* 0x0000000600197224 */ /* 0x000fe400078e0219 */
[----:B------:R-:W-:Y:S01]  /*1d00*/  IMAD.MOV.U32 R7, RZ, RZ, RZ ;  /* 0x000000ffff077224 */ /* 0x000fe200078e00ff */
[----:B------:R-:W-:Y:S06]  /*1d10*/  BRA `(.L_x_36) ;  /* 0x0000000400e07947 */ /* 0x000fec0003800000 */
.L_x_34:
[----:B------:R-:W1:Y:S02]  /*1d20*/  LDC.64 R4, c[0x0][0x3a0] ;  /* 0x0000e800ff047b82 */ /* 0x000e640000000a00 */
[----:B-1----:R-:W2:Y:S01]  /*1d30*/  LDG.E R10, desc[UR36][R4.64] ;  /* 0x00000024040a7981 */ /* 0x002ea2000c1e1900 */
[----:B-----5:R-:W-:Y:S02]  /*1d40*/  IABS R14, R9 ;  /* 0x00000009000e7213 */ /* 0x020fe40000000000 */
[----:B------:R-:W-:Y:S02]  /*1d50*/  ISETP.GE.AND P1, PT, R9, RZ, PT ;  /* 0x000000ff0900720c */ /* 0x000fe40003f26270 */
[-C--:B--2---:R-:W-:Y:S02]  /*1d60*/  IABS R11, R10.reuse ;  /* 0x0000000a000b7213 */ /* 0x084fe40000000000 */
[----:B------:R-:W-:Y:S02]  /*1d70*/  IABS R15, R10 ;  /* 0x0000000a000f7213 */ /* 0x000fe40000000000 */
[----:B------:R-:W1:Y:S01]  /*1d80*/  I2F.RP R12, R11 ;  /* 0x0000000b000c7306 */ /* 0x000e620000209400 */
[----:B------:R-:W-:-:S07]  /*1d90*/  ISETP.NE.AND P2, PT, R10, RZ, PT ;  /* 0x000000ff0a00720c */ /* 0x000fce0003f45270 */
[----:B-1----:R-:W1:Y:S02]  /*1da0*/  MUFU.RCP R12, R12 ;  /* 0x0000000c000c7308 */ /* 0x002e640000001000 */
[----:B-1----:R-:W-:-:S06]  /*1db0*/  VIADD R6, R12, 0xffffffe ;  /* 0x0ffffffe0c067836 */ /* 0x002fcc0000000000 */
[----:B------:R1:W2:Y:S02]  /*1dc0*/  F2I.FTZ.U32.TRUNC.NTZ R7, R6 ;  /* 0x0000000600077305 */ /* 0x0002a4000021f000 */
[----:B-1----:R-:W-:Y:S02]  /*1dd0*/  IMAD.MOV.U32 R6, RZ, RZ, RZ ;  /* 0x000000ffff067224 */ /* 0x002fe400078e00ff */
[----:B--2---:R-:W-:-:S04]  /*1de0*/  IMAD.MOV R8, RZ, RZ, -R7 ;  /* 0x000000ffff087224 */ /* 0x004fc800078e0a07 */
[----:B------:R-:W-:Y:S02]  /*1df0*/  IMAD R13, R8, R11, RZ ;  /* 0x0000000b080d7224 */ /* 0x000fe400078e02ff */
[----:B------:R-:W-:Y:S02]  /*1e00*/  IMAD.MOV.U32 R8, RZ, RZ, R14 ;  /* 0x000000ffff087224 */ /* 0x000fe400078e000e */
[----:B------:R-:W-:-:S04]  /*1e10*/  IMAD.HI.U32 R13, R7, R13, R6 ;  /* 0x0000000d070d7227 */ /* 0x000fc800078e0006 */
[----:B------:R-:W-:Y:S02]  /*1e20*/  IMAD.MOV R7, RZ, RZ, -R15 ;  /* 0x000000ffff077224 */ /* 0x000fe400078e0a0f */
[----:B------:R-:W-:-:S04]  /*1e30*/  IMAD.HI.U32 R13, R13, R8, RZ ;  /* 0x000000080d0d7227 */ /* 0x000fc800078e00ff */
[----:B------:R-:W-:-:S05]  /*1e40*/  IMAD R6, R13, R7, R8 ;  /* 0x000000070d067224 */ /* 0x000fca00078e0208 */
[----:B------:R-:W-:-:S13]  /*1e50*/  ISETP.GT.U32.AND P0, PT, R11, R6, PT ;  /* 0x000000060b00720c */ /* 0x000fda0003f04070 */
[----:B------:R-:W-:-:S04]  /*1e60*/  @!P0 IADD3 R6, PT, PT, R6, -R11, RZ ;  /* 0x8000000b06068210 */ /* 0x000fc80007ffe0ff */
[----:B------:R-:W-:-:S13]  /*1e70*/  ISETP.GT.U32.AND P0, PT, R11, R6, PT ;  /* 0x000000060b00720c */ /* 0x000fda0003f04070 */
[----:B------:R-:W-:-:S04]  /*1e80*/  @!P0 IMAD.IADD R6, R6, 0x1, -R11 ;  /* 0x0000000106068824 */ /* 0x000fc800078e0a0b */
[----:B------:R-:W-:-:S04]  /*1e90*/  IMAD.MOV.U32 R11, RZ, RZ, R6 ;  /* 0x000000ffff0b7224 */ /* 0x000fc800078e0006 */
        /* <DEDUP_REMOVED lines=8> */
[----:B------:R-:W2:Y:S01]  /*1f20*/  LDG.E R10, desc[UR36][R4.64+0x4] ;  /* 0x00000424040a7981 */ /* 0x000ea2000c1e1900 */
[-C--:B------:R-:W-:Y:S02]  /*1f30*/  IABS R13, R0.reuse ;  /* 0x00000000000d7213 */ /* 0x080fe40000000000 */
[----:B------:R-:W-:Y:S02]  /*1f40*/  IABS R20, R0 ;  /* 0x0000000000147213 */ /* 0x000fe40000000000 */
[----:B------:R-:W1:Y:S08]  /*1f50*/  I2F.RP R15, R13 ;  /* 0x0000000d000f7306 */ /* 0x000e700000209400 */
[----:B-1----:R-:W1:Y:S02]  /*1f60*/  MUFU.RCP R15, R15 ;  /* 0x0000000f000f7308 */ /* 0x002e640000001000 */
[----:B-1----:R-:W-:-:S06]  /*1f70*/  VIADD R6, R15, 0xffffffe ;  /* 0x0ffffffe0f067836 */ /* 0x002fcc0000000000 */
[----:B------:R1:W3:Y:S02]  /*1f80*/  F2I.FTZ.U32.TRUNC.NTZ R7, R6 ;  /* 0x0000000600077305 */ /* 0x0002e4000021f000 */
[----:B-1----:R-:W-:Y:S01]  /*1f90*/  IMAD.MOV.U32 R6, RZ, RZ, RZ ;  /* 0x000000ffff067224 */ /* 0x002fe200078e00ff */
[----:B---3--:R-:W-:-:S05]  /*1fa0*/  IADD3 R14, PT, PT, RZ, -R7, RZ ;  /* 0x80000007ff0e7210 */ /* 0x008fca0007ffe0ff */
        /* <DEDUP_REMOVED lines=12> */
[----:B------:R-:W-:-:S05]  /*2070*/  @P1 VIADD R21, R21, 0x1 ;  /* 0x0000000115151836 */ /* 0x000fca0000000000 */
[----:B------:R-:W-:-:S05]  /*2080*/  MOV R13, R21 ;  /* 0x00000015000d7202 */ /* 0x000fca0000000f00 */
[----:B------:R-:W-:Y:S01]  /*2090*/  @!P2 IMAD.MOV R13, RZ, RZ, -R13 ;  /* 0x000000ffff0da224 */ /* 0x000fe200078e0a0d */
[----:B------:R-:W-:-:S04]  /*20a0*/  @!P0 LOP3.LUT R13, RZ, R0, RZ, 0x33, !PT ;  /* 0x00000000ff0d8212 */ /* 0x000fc800078e33ff */
[----:B------:R-:W-:Y:S02]  /*20b0*/  ISETP.GE.AND P2, PT, R13, RZ, PT ;  /* 0x000000ff0d00720c */ /* 0x000fe40003f46270 */
[-C--:B--2---:R-:W-:Y:S02]  /*20c0*/  IABS R12, R10.reuse ;  /* 0x0000000a000c7213 */ /* 0x084fe40000000000 */
[----:B------:R-:W-:Y:S02]  /*20d0*/  IABS R20, R10 ;  /* 0x0000000a00147213 */ /* 0x000fe40000000000 */
[----:B------:R-:W1:Y:S03]  /*20e0*/  I2F.RP R14, R12 ;  /* 0x0000000c000e7306 */ /* 0x000e660000209400 */
[----:B------:R-:W-:-:S05]  /*20f0*/  IMAD.MOV R20, RZ, RZ, -R20 ;  /* 0x000000ffff147224 */ /* 0x000fca00078e0a14 */
[----:B-1----:R-:W1:Y:S02]  /*2100*/  MUFU.RCP R14, R14 ;  /* 0x0000000e000e7308 */ /* 0x002e640000001000 */
[----:B-1----:R-:W-:Y:S01]  /*2110*/  VIADD R6, R14, 0xffffffe ;  /* 0x0ffffffe0e067836 */ /* 0x002fe20000000000 */
[----:B------:R-:W-:-:S05]  /*2120*/  IABS R14, R13 ;  /* 0x0000000d000e7213 */ /* 0x000fca0000000000 */
[----:B------:R1:W2:Y:S02]  /*2130*/  F2I.FTZ.U32.TRUNC.NTZ R7, R6 ;  /* 0x0000000600077305 */ /* 0x0002a4000021f000 */
[----:B-1----:R-:W-:Y:S02]  /*2140*/  IMAD.MOV.U32 R6, RZ, RZ, RZ ;  /* 0x000000ffff067224 */ /* 0x002fe400078e00ff */
[----:B--2---:R-:W-:-:S04]  /*2150*/  IMAD.MOV R15, RZ, RZ, -R7 ;  /* 0x000000ffff0f7224 */ /* 0x004fc800078e0a07 */
[----:B------:R-:W-:-:S04]  /*2160*/  IMAD R15, R15, R12, RZ ;  /* 0x0000000c0f0f7224 */ /* 0x000fc800078e02ff */
[----:B------:R-:W-:-:S04]  /*2170*/  IMAD.HI.U32 R6, R7, R15, R6 ;  /* 0x0000000f07067227 */ /* 0x000fc800078e0006 */
[----:B------:R-:W-:Y:S02]  /*2180*/  IMAD.MOV.U32 R7, RZ, RZ, R14 ;  /* 0x000000ffff077224 */ /* 0x000fe400078e000e */
[----:B------:R-:W-:Y:S02]  /*2190*/  IMAD.MOV.U32 R14, RZ, RZ, R20 ;  /* 0x000000ffff0e7224 */ /* 0x000fe400078e0014 */
[----:B------:R-:W-:-:S04]  /*21a0*/  IMAD.HI.U32 R6, R6, R7, RZ ;  /* 0x0000000706067227 */ /* 0x000fc800078e00ff */
[----:B------:R-:W-:-:S05]  /*21b0*/  IMAD R7, R6, R14, R7 ;  /* 0x0000000e06077224 */ /* 0x000fca00078e0207 */
[----:B------:R-:W-:-:S13]  /*21c0*/  ISETP.GT.U32.AND P0, PT, R12, R7, PT ;  /* 0x000000070c00720c */ /* 0x000fda0003f04070 */
[----:B------:R-:W-:Y:S02]  /*21d0*/  @!P0 IADD3 R7, PT, PT, R7, -R12, RZ ;  /* 0x8000000c07078210 */ /* 0x000fe40007ffe0ff */
[----:B------:R-:W-:Y:S02]  /*21e0*/  ISETP.NE.AND P0, PT, R10, RZ, PT ;  /* 0x000000ff0a00720c */ /* 0x000fe40003f05270 */
        /* <DEDUP_REMOVED lines=10> */
[----:B------:R-:W-:-:S05]  /*2290*/  IMAD R10, R0, R3, RZ ;  /* 0x00000003000a7224 */ /* 0x000fca00078e02ff */
[-C--:B------:R-:W-:Y:S02]  /*22a0*/  IABS R15, R10.reuse ;  /* 0x0000000a000f7213 */ /* 0x080fe40000000000 */
[----:B------:R-:W-:Y:S02]  /*22b0*/  LOP3.LUT R9, R9, R10, RZ, 0x3c, !PT ;  /* 0x0000000a09097212 */ /* 0x000fe400078e3cff */
[----:B------:R-:W1:Y:S02]  /*22c0*/  I2F.RP R13, R15 ;  /* 0x0000000f000d7306 */ /* 0x000e640000209400 */
[----:B------:R-:W-:-:S06]  /*22d0*/  ISETP.GE.AND P2, PT, R9, RZ, PT ;  /* 0x000000ff0900720c */ /* 0x000fcc0003f46270 */
[----:B-1----:R-:W1:Y:S02]  /*22e0*/  MUFU.RCP R13, R13 ;  /* 0x0000000d000d7308 */ /* 0x002e640000001000 */
[----:B-1----:R-:W-:-:S06]  /*22f0*/  VIADD R6, R13, 0xffffffe ;  /* 0x0ffffffe0d067836 */ /* 0x002fcc0000000000 */
[----:B------:R1:W2:Y:S02]  /*2300*/  F2I.FTZ.U32.TRUNC.NTZ R7, R6 ;  /* 0x0000000600077305 */ /* 0x0002a4000021f000 */
[----:B-1----:R-:W-:Y:S02]  /*2310*/  HFMA2 R6, -RZ, RZ, 0, 0 ;  /* 0x00000000ff067431 */ /* 0x002fe400000001ff */
[----:B--2---:R-:W-:-:S04]  /*2320*/  IMAD.MOV R14, RZ, RZ, -R7 ;  /* 0x000000ffff0e7224 */ /* 0x004fc800078e0a07 */
        /* <DEDUP_REMOVED lines=13> */
[----:B------:R-:W-:-:S05]  /*2400*/  @!P1 LOP3.LUT R7, RZ, R10, RZ, 0x33, !PT ;  /* 0x0000000aff079212 */ /* 0x000fca00078e33ff */
[----:B------:R-:W-:-:S05]  /*2410*/  IMAD.IADD R25, R7, 0x1, R26 ;  /* 0x0000000107197824 */ /* 0x000fca00078e021a */
[----:B------:R-:W-:-:S13]  /*2420*/  ISETP.GE.AND P0, PT, R25, RZ, PT ;  /* 0x000000ff1900720c */ /* 0x000fda0003f06270 */
[----:B------:R-:W-:Y:S05]  /*2430*/  @!P0 BRA `(.L_x_35) ;  /* 0x0000002000308947 */ /* 0x000fea0003800000 */
[----:B------:R-:W2:Y:S02]  /*2440*/  LDG.E R4, desc[UR36][R4.64+0x8] ;  /* 0x0000082404047981 */ /* 0x000ea4000c1e1900 */
[----:B--2---:R-:W-:-:S13]  /*2450*/  ISETP.GE.AND P0, PT, R25, R4, PT ;  /* 0x000000041900720c */ /* 0x004fda0003f06270 */
[----:B------:R-:W-:Y:S05]  /*2460*/  @P0 BRA `(.L_x_35) ;  /* 0x0000002000240947 */ /* 0x000fea0003800000 */
[----:B------:R-:W-:Y:S01]  /*2470*/  IMAD R11, R0, R12, R11 ;  /* 0x0000000c000b7224 */ /* 0x000fe200078e020b */
[----:B------:R-:W-:-:S03]  /*2480*/  MOV R7, RZ ;  /* 0x000000ff00077202 */ /* 0x000fc60000000f00 */
[----:B------:R-:W-:-:S07]  /*2490*/  IMAD R25, R10, R25, R11 ;  /* 0x000000190a197224 */ /* 0x000fce00078e020b */
.L_x_36:
[----:B------:R-:W-:Y:S01]  /*24a0*/  BSSY.RELIABLE B0, `(.L_x_37) ;  /* 0x000000c000007945 */ /* 0x000fe20003800100 */
.L_x_38:
[----:B------:R-:W-:-:S06]  /*24b0*/  IMAD.WIDE.U32 R4, R7, 0x4, R16 ;  /* 0x0000000407047825 */ /* 0x000fcc00078e0010 */
[----:B------:R-:W2:Y:S02]  /*24c0*/  LD.E R4, desc[UR36][R4.64] ;  /* 0x0000002404047980 */ /* 0x000ea4000c101900 */
[----:B--2---:R-:W-:-:S13]  /*24d0*/  ISETP.NE.AND P0, PT, R4, R25, PT ;  /* 0x000000190400720c */ /* 0x004fda0003f05270 */
[----:B------:R-:W-:Y:S05]  /*24e0*/  @!P0 BREAK.RELIABLE B0 ;  /* 0x0000000000008942 */ /* 0x000fea0003800100 */
[----:B------:R-:W-:Y:S05]  /*24f0*/  @!P0 BRA `(.L_x_35) ;  /* 0x0000002000008947 */ /* 0x000fea0003800000 */
[----:B------:R-:W-:-:S05]  /*2500*/  VIADD R7, R7, 0x1 ;  /* 0x0000000107077836 */ /* 0x000fca0000000000 */
[----:B------:R-:W-:-:S13]  /*2510*/  ISETP.NE.AND P0, PT, R7, R2, PT ;  /* 0x000000020700720c */ /* 0x000fda0003f05270 */
[----:B------:R-:W-:Y:S05]  /*2520*/  @P0 BRA `(.L_x_38) ;  /* 0xfffffffc00e00947 */ /* 0x000fea000383ffff */
[----:B------:R-:W-:-:S13]  /*2530*/  ISETP.NE.AND P0, PT, R25, -0x1, PT ;  /* 0xffffffff1900780c */ /* 0x000fda0003f05270 */
[----:B------:R-:W-:Y:S05]  /*2540*/  @!P0 BREAK.RELIABLE B0 ;  /* 0x0000000000008942 */ /* 0x000fea0003800100 */
[----:B------:R-:W-:Y:S05]  /*2550*/  @!P0 BRA `(.L_x_35) ;  /* 0x0000001c00e88947 */ /* 0x000fea0003800000 */
[----:B------:R-:W-:Y:S05]  /*2560*/  BSYNC.RELIABLE B0 ;  /* 0x0000000000007941 */ /* 0x000fea0003800100 */
.L_x_37:
[----:B------:R-:W1:Y:S02]  /*2570*/  LDC.64 R4, c[0x0][0x380] ;  /* 0x0000e000ff047b82 */ /* 0x000e640000000a00 */
[----:B-1----:R-:W-:-:S06]  /*2580*/  IMAD.WIDE R4, R25, 0x4, R4 ;  /* 0x0000000419047825 */ /* 0x002fcc00078e0204 */
[----:B------:R-:W2:Y:S02]  /*2590*/  LDG.E R4, desc[UR36][R4.64] ;  /* 0x0000002404047981 */ /* 0x000ea4000c1e1900 */
[----:B--2---:R-:W-:-:S13]  /*25a0*/  FSETP.GT.AND P0, PT, R4, RZ, PT ;  /* 0x000000ff0400720b */ /* 0x004fda0003f04000 */
[----:B------:R-:W-:Y:S05]  /*25b0*/  @!P0 BRA `(.L_x_35) ;  /* 0x0000001c00d08947 */ /* 0x000fea0003800000 */
[----:B------:R-:W1:Y:S01]  /*25c0*/  LDCU UR4, c[0x0][0x39c] ;  /* 0x00007380ff0477ac */ /* 0x000e620008000800 */
[----:B------:R-:W-:Y:S01]  /*25d0*/  BSSY.RECONVERGENT B2, `(.L_x_39) ;  /* 0x00001b7000027945 */ /* 0x000fe20003800200 */
[----:B-1----:R-:W-:-:S09]  /*25e0*/  UISETP.NE.AND UP0, UPT, UR4, 0x3, UPT ;  /* 0x000000030400788c */ /* 0x002fd2000bf05270 */
[----:B------:R-:W-:Y:S05]  /*25f0*/  BRA.U !UP0, `(.L_x_40) ;  /* 0x0000000908587547 */ /* 0x000fea000b800000 */
[----:B------:R-:W-:Y:S01]  /*2600*/  UISETP.NE.AND UP0, UPT, UR4, 0x2, UPT ;  /* 0x000000020400788c */ /* 0x000fe2000bf05270 */
[----:B------:R-:W-:-:S08]  /*2610*/  IMAD.MOV.U32 R4, RZ, RZ, R25 ;  /* 0x000000ffff047224 */ /* 0x000fd000078e0019 */
[----:B------:R-:W-:Y:S05]  /*2620*/  BRA.U UP0, `(.L_x_41) ;  /* 0x0000001900c47547 */ /* 0x000fea000b800000 */
[----:B------:R-:W-:Y:S01]  /*2630*/  BSSY.RECONVERGENT B1, `(.L_x_42) ;  /* 0x0000091000017945 */ /* 0x000fe20003800200 */
[----:B------:R-:W-:Y:S02]  /*2640*/  IMAD.MOV.U32 R5, RZ, RZ, -0x1 ;  /* 0xffffffffff057424 */ /* 0x000fe400078e00ff */
[----:B------:R-:W-:-:S07]  /*2650*/  IMAD.MOV.U32 R4, RZ, RZ, R25 ;  /* 0x000000ffff047224 */ /* 0x000fce00078e0019 */
.L_x_53:
[----:B------:R-:W-:Y:S01]  /*2660*/  BSSY.RECONVERGENT B0, `(.L_x_43) ;  /* 0x000008a000007945 */ /* 0x000fe20003800200 */
[----:B------:R-:W-:Y:S01]  /*2670*/  LOP3.LUT R10, RZ, R5, RZ, 0x33, !PT ;  /* 0x00000005ff0a7212 */ /* 0x000fe200078e33ff */
[----:B------:R-:W-:-:S07]  /*2680*/  IMAD.MOV.U32 R11, RZ, RZ, -0x1 ;  /* 0xffffffffff0b7424 */ /* 0x000fce00078e00ff */
.L_x_52:
[-C--:B------:R-:W-:Y:S01]  /*2690*/  IABS R12, R0.reuse ;  /* 0x00000000000c7213 */ /* 0x080fe20000000000 */
[----:B------:R-:W-:Y:S01]  /*26a0*/  BSSY.RECONVERGENT B3, `(.L_x_44) ;  /* 0x0000031000037945 */ /* 0x000fe20003800200 */
[----:B------:R-:W-:Y:S02]  /*26b0*/  IABS R8, R25 ;  /* 0x0000001900087213 */ /* 0x000fe40000000000 */
[----:B------:R-:W1:Y:S01]  /*26c0*/  I2F.RP R9, R12 ;  /* 0x0000000c00097306 */ /* 0x000e620000209400 */
[-C--:B------:R-:W-:Y:S02]  /*26d0*/  IABS R14, R0.reuse ;  /* 0x00000000000e7213 */ /* 0x080fe40000000000 */
[----:B------:R-:W-:Y:S02]  /*26e0*/  ISETP.GE.AND P3, PT, R25, RZ, PT ;  /* 0x000000ff1900720c */ /* 0x000fe40003f66270 */
[----:B------:R-:W-:Y:S01]  /*26f0*/  ISETP.NE.AND P2, PT, R0, RZ, PT ;  /* 0x000000ff0000720c */ /* 0x000fe20003f45270 */
[----:B------:R-:W-:Y:S01]  /*2700*/  IMAD.MOV R15, RZ, RZ, -R14 ;  /* 0x000000ffff0f7224 */ /* 0x000fe200078e0a0e */
[----:B------:R-:W-:Y:S01]  /*2710*/  LOP3.LUT R14, RZ, R0, RZ, 0x33, !PT ;  /* 0x00000000ff0e7212 */ /* 0x000fe200078e33ff */
[----:B-1----:R-:W1:Y:S02]  /*2720*/  MUFU.RCP R9, R9 ;  /* 0x0000000900097308 */ /* 0x002e640000001000 */
[----:B-1----:R-:W-:-:S06]  /*2730*/  VIADD R6, R9, 0xffffffe ;  /* 0x0ffffffe09067836 */ /* 0x002fcc0000000000 */
[----:B------:R1:W2:Y:S02]  /*2740*/  F2I.FTZ.U32.TRUNC.NTZ R7, R6 ;  /* 0x0000000600077305 */ /* 0x0002a4000021f000 */
[----:B-1----:R-:W-:Y:S01]  /*2750*/  IMAD.MOV.U32 R6, RZ, RZ, RZ ;  /* 0x000000ffff067224 */ /* 0x002fe200078e00ff */
[----:B--2---:R-:W-:-:S05]  /*2760*/  IADD3 R13, PT, PT, RZ, -R7, RZ ;  /* 0x80000007ff0d7210 */ /* 0x004fca0007ffe0ff */
[----:B------:R-:W-:-:S04]  /*2770*/  IMAD R13, R13, R12, RZ ;  /* 0x0000000c0d0d7224 */ /* 0x000fc800078e02ff */
[----:B------:R-:W-:-:S06]  /*2780*/  IMAD.HI.U32 R13, R7, R13, R6 ;  /* 0x0000000d070d7227 */ /* 0x000fcc00078e0006 */
[----:B------:R-:W-:-:S04]  /*2790*/  IMAD.HI.U32 R13, R13, R8, RZ ;  /* 0x000000080d0d7227 */ /* 0x000fc800078e00ff */
[----:B------:R-:W-:-:S05]  /*27a0*/  IMAD R15, R13, R15, R8 ;  /* 0x0000000f0d0f7224 */ /* 0x000fca00078e0208 */
[----:B------:R-:W-:-:S13]  /*27b0*/  ISETP.GT.U32.AND P1, PT, R12, R15, PT ;  /* 0x0000000f0c00720c */ /* 0x000fda0003f24070 */
[----:B------:R-:W-:-:S04]  /*27c0*/  @!P1 IMAD.IADD R15, R15, 0x1, -R12 ;  /* 0x000000010f0f9824 */ /* 0x000fc800078e0a0c */
[----:B------:R-:W-:Y:S01]  /*27d0*/  IMAD.IADD R6, R15, 0x1, -R12 ;  /* 0x000000010f067824 */ /* 0x000fe200078e0a0c */
[----:B------:R-:W-:-:S04]  /*27e0*/  ISETP.GT.U32.AND P0, PT, R12, R15, PT ;  /* 0x0000000f0c00720c */ /* 0x000fc80003f04070 */
[----:B------:R-:W-:-:S05]  /*27f0*/  SEL R7, R6, R15, !P0 ;  /* 0x0000000f06077207 */ /* 0x000fca0004000000 */
[----:B------:R-:W-:-:S05]  /*2800*/  @!P3 IMAD.MOV R7, RZ, RZ, -R7 ;  /* 0x000000ffff07b224 */ /* 0x000fca00078e0a07 */
[----:B------:R-:W-:-:S04]  /*2810*/  SEL R20, R14, R7, !P2 ;  /* 0x000000070e147207 */ /* 0x000fc80005000000 */
[----:B------:R-:W-:-:S13]  /*2820*/  ISETP.GT.AND P3, PT, R20, R10, PT ;  /* 0x0000000a1400720c */ /* 0x000fda0003f64270 */
[----:B------:R-:W-:Y:S05]  /*2830*/  @!P3 BRA `(.L_x_45) ;  /* 0x00000000005cb947 */ /* 0x000fea0003800000 */
[----:B------:R-:W-:-:S05]  /*2840*/  IMAD.IADD R21, R20, 0x1, R5 ;  /* 0x0000000114157824 */ /* 0x000fca00078e0205 */
[----:B------:R-:W-:-:S13]  /*2850*/  ISETP.GE.AND P0, PT, R21, R0, PT ;  /* 0x000000001500720c */ /* 0x000fda0003f06270 */
[----:B------:R-:W-:Y:S05]  /*2860*/  @P0 BRA `(.L_x_45) ;  /* 0x0000000000500947 */ /* 0x000fea0003800000 */
[----:B------:R-:W-:Y:S02]  /*2870*/  LOP3.LUT R6, R25, R0, RZ, 0x3c, !PT ;  /* 0x0000000019067212 */ /* 0x000fe400078e3cff */
[----:B------:R-:W-:Y:S02]  /*2880*/  ISETP.GE.U32.AND P0, PT, R15, R12, PT ;  /* 0x0000000c0f00720c */ /* 0x000fe40003f06070 */
[----:B------:R-:W-:Y:S02]  /*2890*/  ISETP.GE.AND P4, PT, R6, RZ, PT ;  /* 0x000000ff0600720c */ /* 0x000fe40003f86270 */
[----:B------:R-:W-:-:S04]  /*28a0*/  IADD3 R6, PT, PT, R13, 0x1, RZ ;  /* 0x000000010d067810 */ /* 0x000fc80007ffe0ff */
[----:B------:R-:W-:-:S05]  /*28b0*/  SEL R7, R6, R13, !P1 ;  /* 0x0000000d06077207 */ /* 0x000fca0004800000 */
[----:B------:R-:W-:-:S04]  /*28c0*/  @P0 VIADD R7, R7, 0x1 ;  /* 0x0000000107070836 */ /* 0x000fc80000000000 */
[----:B------:R-:W-:-:S05]  /*28d0*/  @!P4 IMAD.MOV R7, RZ, RZ, -R7 ;  /* 0x000000ffff07c224 */ /* 0x000fca00078e0a07 */
[----:B------:R-:W-:-:S05]  /*28e0*/  SEL R6, R14, R7, !P2 ;  /* 0x000000070e067207 */ /* 0x000fca0005000000 */
[----:B------:R-:W-:-:S05]  /*28f0*/  IMAD.IADD R8, R6, 0x1, R11 ;  /* 0x0000000106087824 */ /* 0x000fca00078e020b */
[----:B------:R-:W-:-:S04]  /*2900*/  ISETP.GE.AND P0, PT, R8, R3, PT ;  /* 0x000000030800720c */ /* 0x000fc80003f06270 */
[----:B------:R-:W-:-:S13]  /*2910*/  ISETP.LT.OR P0, PT, R8, RZ, P0 ;  /* 0x000000ff0800720c */ /* 0x000fda0000701670 */
[----:B------:R-:W-:Y:S05]  /*2920*/  @P0 BRA `(.L_x_45) ;  /* 0x0000000000200947 */ /* 0x000fea0003800000 */
[----:B------:R-:W1:Y:S01]  /*2930*/  LDC.64 R6, c[0x0][0x380] ;  /* 0x0000e000ff067b82 */ /* 0x000e620000000a00 */
[----:B------:R-:W-:-:S04]  /*2940*/  IMAD R21, R0, R8, R21 ;  /* 0x0000000800157224 */ /* 0x000fc800078e0215 */
[----:B-1----:R-:W-:-:S04]  /*2950*/  IMAD.WIDE R8, R21, 0x4, R6 ;  /* 0x0000000415087825 */ /* 0x002fc800078e0206 */
[----:B------:R-:W-:Y:S02]  /*2960*/  IMAD.WIDE R6, R4, 0x4, R6 ;  /* 0x0000000404067825 */ /* 0x000fe400078e0206 */
[----:B------:R-:W2:Y:S04]  /*2970*/  LDG.E R8, desc[UR36][R8.64] ;  /* 0x0000002408087981 */ /* 0x000ea8000c1e1900 */
[----:B------:R-:W2:Y:S02]  /*2980*/  LDG.E R7, desc[UR36][R6.64] ;  /* 0x0000002406077981 */ /* 0x000ea4000c1e1900 */
[----:B--2---:R-:W-:-:S04]  /*2990*/  FSETP.GT.AND P0, PT, R8, R7, PT ;  /* 0x000000070800720b */ /* 0x004fc80003f04000 */
[----:B------:R-:W-:-:S09]  /*29a0*/  SEL R4, R21, R4, P0 ;  /* 0x0000000415047207 */ /* 0x000fd20000000000 */
.L_x_45:
[----:B------:R-:W-:Y:S05]  /*29b0*/  BSYNC.RECONVERGENT B3 ;  /* 0x0000000000037941 */ /* 0x000fea0003800200 */
.L_x_44:
[----:B------:R-:W-:Y:S01]  /*29c0*/  BSSY.RECONVERGENT B3, `(.L_x_46) ;  /* 0x000001b000037945 */ /* 0x000fe20003800200 */
[----:B------:R-:W-:-:S03]  /*29d0*/  LOP3.LUT R21, RZ, R11, RZ, 0x33, !PT ;  /* 0x0000000bff157212 */ /* 0x000fc600078e33ff */
[----:B------:R-:W-:Y:S05]  /*29e0*/  @!P3 BRA `(.L_x_47) ;  /* 0x000000000060b947 */ /* 0x000fea0003800000 */
[----:B------:R-:W-:-:S05]  /*29f0*/  IMAD.IADD R33, R20, 0x1, R5 ;  /* 0x0000000114217824 */ /* 0x000fca00078e0205 */
[----:B------:R-:W-:-:S13]  /*2a00*/  ISETP.GE.AND P0, PT, R33, R0, PT ;  /* 0x000000002100720c */ /* 0x000fda0003f06270 */
[----:B------:R-:W-:Y:S05]  /*2a10*/  @P0 BRA `(.L_x_47) ;  /* 0x0000000000540947 */ /* 0x000fea0003800000 */
[----:B------:R-:W-:Y:S02]  /*2a20*/  LOP3.LUT R6, R25, R0, RZ, 0x3c, !PT ;  /* 0x0000000019067212 */ /* 0x000fe400078e3cff */
[----:B------:R-:W-:Y:S02]  /*2a30*/  ISETP.GE.U32.AND P0, PT, R15, R12, PT ;  /* 0x0000000c0f00720c */ /* 0x000fe40003f06070 */
[----:B------:R-:W-:Y:S01]  /*2a40*/  ISETP.GE.AND P4, PT, R6, RZ, PT ;  /* 0x000000ff0600720c */ /* 0x000fe20003f86270 */
[----:B------:R-:W-:-:S05]  /*2a50*/  VIADD R6, R13, 0x1 ;  /* 0x000000010d067836 */ /* 0x000fca0000000000 */
[----:B------:R-:W-:-:S05]  /*2a60*/  SEL R7, R6, R13, !P1 ;  /* 0x0000000d06077207 */ /* 0x000fca0004800000 */
[----:B------:R-:W-:-:S05]  /*2a70*/  @P0 VIADD R7, R7, 0x1 ;  /* 0x0000000107070836 */ /* 0x000fca0000000000 */
[----:B------:R-:W-:-:S04]  /*2a80*/  @!P4 IADD3 R7, PT, PT, -R7, RZ, RZ ;  /* 0x000000ff0707c210 */ /* 0x000fc80007ffe1ff */
[----:B------:R-:W-:-:S04]  /*2a90*/  SEL R6, R14, R7, !P2 ;  /* 0x000000070e067207 */ /* 0x000fc80005000000 */
[----:B------:R-:W-:-:S13]  /*2aa0*/  ISETP.GT.AND P0, PT, R6, R21, PT ;  /* 0x000000150600720c */ /* 0x000fda0003f04270 */
[----:B------:R-:W-:Y:S05]  /*2ab0*/  @!P0 BRA `(.L_x_47) ;  /* 0x00000000002c8947 */ /* 0x000fea0003800000 */
[----:B------:R-:W-:-:S05]  /*2ac0*/  IMAD.IADD R6, R6, 0x1, R11 ;  /* 0x0000000106067824 */ /* 0x000fca00078e020b */
[----:B------:R-:W-:-:S13]  /*2ad0*/  ISETP.GE.AND P0, PT, R6, R3, PT ;  /* 0x000000030600720c */ /* 0x000fda0003f06270 */
        /* <DEDUP_REMOVED lines=9> */
.L_x_47:
[----:B------:R-:W-:Y:S05]  /*2b70*/  BSYNC.RECONVERGENT B3 ;  /* 0x0000000000037941 */ /* 0x000fea0003800200 */
.L_x_46:
[----:B------:R-:W-:Y:S04]  /*2b80*/  BSSY.RECONVERGENT B3, `(.L_x_48) ;  /* 0x000001a000037945 */ /* 0x000fe80003800200 */
        /* <DEDUP_REMOVED lines=9> */
[----:B------:R-:W-:-:S04]  /*2c20*/  @P0 VIADD R7, R7, 0x1 ;  /* 0x0000000107070836 */ /* 0x000fc80000000000 */
[----:B------:R-:W-:-:S05]  /*2c30*/  @!P4 IMAD.MOV R7, RZ, RZ, -R7 ;  /* 0x000000ffff07c224 */ /* 0x000fca00078e0a07 */
[----:B------:R-:W-:-:S04]  /*2c40*/  SEL R6, R14, R7, !P2 ;  /* 0x000000070e067207 */ /* 0x000fc80005000000 */
[----:B------:R-:W-:-:S13]  /*2c50*/  ISETP.GT.AND P0, PT, R6, R21, PT ;  /* 0x000000150600720c */ /* 0x000fda0003f04270 */
[----:B------:R-:W-:Y:S05]  /*2c60*/  @!P0 BRA `(.L_x_49) ;  /* 0x00000000002c8947 */ /* 0x000fea0003800000 */
[----:B------:R-:W-:-:S04]  /*2c70*/  IADD3 R6, PT, PT, R6, R11, RZ ;  /* 0x0000000b06067210 */ /* 0x000fc80007ffe0ff */
        /* <DEDUP_REMOVED lines=10> */
.L_x_49:
[----:B------:R-:W-:Y:S05]  /*2d20*/  BSYNC.RECONVERGENT B3 ;  /* 0x0000000000037941 */ /* 0x000fea0003800200 */
.L_x_48:
[----:B------:R-:W-:Y:S04]  /*2d30*/  BSSY.RECONVERGENT B3, `(.L_x_50) ;  /* 0x0000019000037945 */ /* 0x000fe80003800200 */
        /* <DEDUP_REMOVED lines=8> */
[----:B------:R-:W-:-:S06]  /*2dc0*/  @P0 VIADD R13, R13, 0x1 ;  /* 0x000000010d0d0836 */ /* 0x000fcc0000000000 */
[----:B------:R-:W-:-:S05]  /*2dd0*/  @!P3 IMAD.MOV R13, RZ, RZ, -R13 ;  /* 0x000000ffff0db224 */ /* 0x000fca00078e0a0d */
        /* <DEDUP_REMOVED lines=14> */
.L_x_51:
[----:B------:R-:W-:Y:S05]  /*2ec0*/  BSYNC.RECONVERGENT B3 ;  /* 0x0000000000037941 */ /* 0x000fea0003800200 */
.L_x_50:
[----:B------:R-:W-:-:S04]  /*2ed0*/  IADD3 R11, PT, PT, R11, 0x1, RZ ;  /* 0x000000010b0b7810 */ /* 0x000fc80007ffe0ff */
[----:B------:R-:W-:-:S13]  /*2ee0*/  ISETP.NE.AND P0, PT, R11, 0x2, PT ;  /* 0x000000020b00780c */ /* 0x000fda0003f05270 */
[----:B------:R-:W-:Y:S05]  /*2ef0*/  @P0 BRA `(.L_x_52) ;  /* 0xfffffff400e40947 */ /* 0x000fea000383ffff */
[----:B------:R-:W-:Y:S05]  /*2f00*/  BSYNC.RECONVERGENT B0 ;  /* 0x0000000000007941 */ /* 0x000fea0003800200 */
.L_x_43:
[----:B------:R-:W-:-:S05]  /*2f10*/  VIADD R5, R5, 0x1 ;  /* 0x0000000105057836 */ /* 0x000fca0000000000 */
[----:B------:R-:W-:-:S13]  /*2f20*/  ISETP.NE.AND P0, PT, R5, 0x2, PT ;  /* 0x000000020500780c */ /* 0x000fda0003f05270 */
[----:B------:R-:W-:Y:S05]  /*2f30*/  @P0 BRA `(.L_x_53) ;  /* 0xfffffff400c80947 */ /* 0x000fea000383ffff */
[----:B------:R-:W-:Y:S05]  /*2f40*/  BSYNC.RECONVERGENT B1 ;  /* 0x0000000000017941 */ /* 0x000fea0003800200 */
.L_x_42:
[----:B------:R-:W-:Y:S05]  /*2f50*/  BRA `(.L_x_41) ;  /* 0x0000001000787947 */ /* 0x000fea0003800000 */
.L_x_40:
[----:B------:R-:W-:Y:S02]  /*2f60*/  IMAD R6, R0, R3, RZ ;  /* 0x0000000300067224 */ /* 0x000fe400078e02ff */
[----:B------:R-:W-:Y:S02]  /*2f70*/  IMAD.MOV.U32 R5, RZ, RZ, -0x1 ;  /* 0xffffffffff057424 */ /* 0x000fe400078e00ff */
[----:B------:R-:W-:-:S07]  /*2f80*/  IMAD.MOV.U32 R4, RZ, RZ, R25 ;  /* 0x000000ffff047224 */ /* 0x000fce00078e0019 */
.L_x_62:
[----:B------:R-:W-:Y:S01]  /*2f90*/  BSSY.RECONVERGENT B0, `(.L_x_54) ;  /* 0x0000117000007945 */ /* 0x000fe20003800200 */
[----:B------:R-:W-:-:S07]  /*2fa0*/  IMAD.MOV.U32 R7, RZ, RZ, -0x1 ;  /* 0xffffffffff077424 */ /* 0x000fce00078e00ff */
.L_x_61:
[-C--:B------:R-:W-:Y:S01]  /*2fb0*/  IABS R12, R0.reuse ;  /* 0x00000000000c7213 */ /* 0x080fe20000000000 */
[----:B------:R-:W-:Y:S01]  /*2fc0*/  BSSY.RECONVERGENT B1, `(.L_x_55) ;  /* 0x0000069000017945 */ /* 0x000fe20003800200 */
[----:B------:R-:W-:Y:S02]  /*2fd0*/  IABS R13, R25 ;  /* 0x00000019000d7213 */ /* 0x000fe40000000000 */
[----:B------:R-:W1:Y:S01]  /*2fe0*/  I2F.RP R10, R12 ;  /* 0x0000000c000a7306 */ /* 0x000e620000209400 */
[-C--:B------:R-:W-:Y:S02]  /*2ff0*/  IABS R15, R0.reuse ;  /* 0x00000000000f7213 */ /* 0x080fe40000000000 */
[----:B------:R-:W-:Y:S02]  /*3000*/  ISETP.GE.AND P1, PT, R25, RZ, PT ;  /* 0x000000ff1900720c */ /* 0x000fe40003f26270 */
[----:B------:R-:W-:Y:S01]  /*3010*/  LOP3.LUT R20, RZ, R0, RZ, 0x33, !PT ;  /* 0x00000000ff147212 */ /* 0x000fe200078e33ff */
[----:B------:R-:W-:Y:S01]  /*3020*/  IMAD.MOV R15, RZ, RZ, -R15 ;  /* 0x000000ffff0f7224 */ /* 0x000fe200078e0a0f */
[----:B------:R-:W-:-:S02]  /*3030*/  LOP3.LUT R21, RZ, R5, RZ, 0x33, !PT ;  /* 0x00000005ff157212 */ /* 0x000fc400078e33ff */
[----:B0-----:R-:W-:Y:S01]  /*3040*/  LOP3.LUT R30, RZ, R7, RZ, 0x33, !PT ;  /* 0x00000007ff1e7212 */ /* 0x001fe200078e33ff */
[----:B-1----:R-:W0:Y:S02]  /*3050*/  MUFU.RCP R10, R10 ;  /* 0x0000000a000a7308 */ /* 0x002e240000001000 */
[----:B0-----:R-:W-:-:S06]  /*3060*/  VIADD R8, R10, 0xffffffe ;  /* 0x0ffffffe0a087836 */ /* 0x001fcc0000000000 */
[----:B------:R0:W1:Y:S02]  /*3070*/  F2I.FTZ.U32.TRUNC.NTZ R9, R8 ;  /* 0x0000000800097305 */ /* 0x000064000021f000 */
[----:B0-----:R-:W-:Y:S01]  /*3080*/  IMAD.MOV.U32 R8, RZ, RZ, RZ ;  /* 0x000000ffff087224 */ /* 0x001fe200078e00ff */
[----:B-1----:R-:W-:-:S05]  /*3090*/  IADD3 R11, PT, PT, RZ, -R9, RZ ;  /* 0x80000009ff0b7210 */ /* 0x002fca0007ffe0ff */
        /* <DEDUP_REMOVED lines=8> */
[----:B------:R-:W-:Y:S02]  /*3120*/  SEL R9, R8, R15, !P2 ;  /* 0x0000000f08097207 */ /* 0x000fe40005000000 */
[----:B------:R-:W-:-:S03]  /*3130*/  ISETP.NE.AND P2, PT, R0, RZ, PT ;  /* 0x000000ff0000720c */ /* 0x000fc60003f45270 */
[----:B------:R-:W-:-:S05]  /*3140*/  @!P1 IMAD.MOV R9, RZ, RZ, -R9 ;  /* 0x000000ffff099224 */ /* 0x000fca00078e0a09 */
[----:B------:R-:W-:-:S04]  /*3150*/  SEL R24, R20, R9, !P2 ;  /* 0x0000000914187207 */ /* 0x000fc80005000000 */
[----:B------:R-:W-:-:S13]  /*3160*/  ISETP.GT.AND P3, PT, R24, R21, PT ;  /* 0x000000151800720c */ /* 0x000fda0003f64270 */
[----:B------:R-:W-:Y:S05]  /*3170*/  @!P3 BRA `(.L_x_56) ;  /* 0x000000040034b947 */ /* 0x000fea0003800000 */
[----:B------:R-:W-:-:S04]  /*3180*/  IADD3 R33, PT, PT, R24, R5, RZ ;  /* 0x0000000518217210 */ /* 0x000fc80007ffe0ff */
[----:B------:R-:W-:-:S13]  /*3190*/  ISETP.GE.AND P3, PT, R33, R0, PT ;  /* 0x000000002100720c */ /* 0x000fda0003f66270 */
[----:B------:R-:W-:Y:S05]  /*31a0*/  @P3 BRA `(.L_x_56) ;  /* 0x0000000400283947 */ /* 0x000fea0003800000 */
[----:B------:R-:W-:Y:S01]  /*31b0*/  IABS R10, R3 ;  /* 0x00000003000a7213 */ /* 0x000fe20000000000 */
[----:B------:R-:W-:Y:S01]  /*31c0*/  IMAD.MOV.U32 R8, RZ, RZ, RZ ;  /* 0x000000ffff087224 */ /* 0x000fe200078e00ff */
[----:B------:R-:W-:Y:S02]  /*31d0*/  ISETP.GE.U32.AND P3, PT, R15, R12, PT ;  /* 0x0000000c0f00720c */ /* 0x000fe40003f66070 */
[----:B------:R-:W0:Y:S08]  /*31e0*/  I2F.RP R11, R10 ;  /* 0x0000000a000b7306 */ /* 0x000e300000209400 */
[----:B0-----:R-:W0:Y:S02]  /*31f0*/  MUFU.RCP R11, R11 ;  /* 0x0000000b000b7308 */ /* 0x001e240000001000 */
[----:B0-----:R-:W-:-:S06]  /*3200*/  VIADD R34, R11, 0xffffffe ;  /* 0x0ffffffe0b227836 */ /* 0x001fcc0000000000 */
[----:B------:R0:W1:Y:S02]  /*3210*/  F2I.FTZ.U32.TRUNC.NTZ R9, R34 ;  /* 0x0000002200097305 */ /* 0x000064000021f000 */
[----:B0-----:R-:W-:-:S05]  /*3220*/  IABS R34, R3 ;  /* 0x0000000300227213 */ /* 0x001fca0000000000 */
[----:B------:R-:W-:Y:S02]  /*3230*/  IMAD.MOV R34, RZ, RZ, -R34 ;  /* 0x000000ffff227224 */ /* 0x000fe400078e0a22 */
[----:B-1----:R-:W-:-:S04]  /*3240*/  IMAD.MOV R35, RZ, RZ, -R9 ;  /* 0x000000ffff237224 */ /* 0x002fc800078e0a09 */
[----:B------:R-:W-:-:S04]  /*3250*/  IMAD R35, R35, R10, RZ ;  /* 0x0000000a23237224 */ /* 0x000fc800078e02ff */
[----:B------:R-:W-:Y:S01]  /*3260*/  IMAD.HI.U32 R8, R9, R35, R8 ;  /* 0x0000002309087227 */ /* 0x000fe200078e0008 */
[----:B------:R-:W-:-:S04]  /*3270*/  LOP3.LUT R9, R25, R0, RZ, 0x3c, !PT ;  /* 0x0000000019097212 */ /* 0x000fc800078e3cff */
[----:B------:R-:W-:Y:S01]  /*3280*/  ISETP.GE.AND P4, PT, R9, RZ, PT ;  /* 0x000000ff0900720c */ /* 0x000fe20003f86270 */
[----:B------:R-:W-:-:S05]  /*3290*/  VIADD R9, R14, 0x1 ;  /* 0x000000010e097836 */ /* 0x000fca0000000000 */
[----:B------:R-:W-:-:S05]  /*32a0*/  SEL R9, R9, R14, !P0 ;  /* 0x0000000e09097207 */ /* 0x000fca0004000000 */
[----:B------:R-:W-:-:S05]  /*32b0*/  @P3 VIADD R9, R9, 0x1 ;  /* 0x0000000109093836 */ /* 0x000fca0000000000 */
[----:B------:R-:W-:-:S04]  /*32c0*/  @!P4 IADD3 R9, PT, PT, -R9, RZ, RZ ;  /* 0x000000ff0909c210 */ /* 0x000fc80007ffe1ff */
[----:B------:R-:W-:-:S04]  /*32d0*/  SEL R9, R20, R9, !P2 ;  /* 0x0000000914097207 */ /* 0x000fc80005000000 */
[----:B------:R-:W-:Y:S02]  /*32e0*/  IABS R11, R9 ;  /* 0x00000009000b7213 */ /* 0x000fe40000000000 */
[----:B------:R-:W-:-:S03]  /*32f0*/  ISETP.GE.AND P5, PT, R9, RZ, PT ;  /* 0x000000ff0900720c */ /* 0x000fc60003fa6270 */
        /* <DEDUP_REMOVED lines=11> */
[----:B------:R-:W-:-:S05]  /*33b0*/  IMAD.IADD R34, R11, 0x1, R7 ;  /* 0x000000010b227824 */ /* 0x000fca00078e0207 */
[----:B------:R-:W-:-:S13]  /*33c0*/  ISETP.GE.AND P3, PT, R34, R3, PT ;  /* 0x000000032200720c */ /* 0x000fda0003f66270 */
[----:B------:R-:W-:Y:S05]  /*33d0*/  @P3 BRA `(.L_x_56) ;  /* 0x00000000009c3947 */ /* 0x000fea0003800000 */
[----:B------:R-:W-:-:S04]  /*33e0*/  IABS R10, R6 ;  /* 0x00000006000a7213 */ /* 0x000fc80000000000 */
[----:B------:R-:W0:Y:S08]  /*33f0*/  I2F.RP R11, R10 ;  /* 0x0000000a000b7306 */ /* 0x000e300000209400 */
[----:B0-----:R-:W0:Y:S02]  /*3400*/  MUFU.RCP R11, R11 ;  /* 0x0000000b000b7308 */ /* 0x001e240000001000 */
[----:B0-----:R-:W-:-:S06]  /*3410*/  IADD3 R8, PT, PT, R11, 0xffffffe, RZ ;  /* 0x0ffffffe0b087810 */ /* 0x001fcc0007ffe0ff */
[----:B------:R0:W1:Y:S02]  /*3420*/  F2I.FTZ.U32.TRUNC.NTZ R9, R8 ;  /* 0x0000000800097305 */ /* 0x000064000021f000 */
[----:B0-----:R-:W-:Y:S02]  /*3430*/  IMAD.MOV.U32 R8, RZ, RZ, RZ ;  /* 0x000000ffff087224 */ /* 0x001fe400078e00ff */
[----:B-1----:R-:W-:-:S04]  /*3440*/  IMAD.MOV R35, RZ, RZ, -R9 ;  /* 0x000000ffff237224 */ /* 0x002fc800078e0a09 */
[----:B------:R-:W-:-:S04]  /*3450*/  IMAD R35, R35, R10, RZ ;  /* 0x0000000a23237224 */ /* 0x000fc800078e02ff */
[----:B------:R-:W-:Y:S01]  /*3460*/  IMAD.HI.U32 R36, R9, R35, R8 ;  /* 0x0000002309247227 */ /* 0x000fe200078e0008 */
[-C--:B------:R-:W-:Y:S02]  /*3470*/  IABS R9, R6.reuse ;  /* 0x0000000600097213 */ /* 0x080fe40000000000 */
[----:B------:R-:W-:-:S03]  /*3480*/  LOP3.LUT R8, R25, R6, RZ, 0x3c, !PT ;  /* 0x0000000619087212 */ /* 0x000fc600078e3cff */
[----:B------:R-:W-:Y:S01]  /*3490*/  IMAD.MOV R9, RZ, RZ, -R9 ;  /* 0x000000ffff097224 */ /* 0x000fe200078e0a09 */
[----:B------:R-:W-:Y:S01]  /*34a0*/  ISETP.GE.AND P4, PT, R8, RZ, PT ;  /* 0x000000ff0800720c */ /* 0x000fe20003f86270 */
[----:B------:R-:W-:-:S04]  /*34b0*/  IMAD.HI.U32 R36, R36, R13, RZ ;  /* 0x0000000d24247227 */ /* 0x000fc800078e00ff */
[----:B------:R-:W-:-:S05]  /*34c0*/  IMAD R9, R36, R9, R13 ;  /* 0x0000000924097224 */ /* 0x000fca00078e020d */
[----:B------:R-:W-:-:S13]  /*34d0*/  ISETP.GT.U32.AND P5, PT, R10, R9, PT ;  /* 0x000000090a00720c */ /* 0x000fda0003fa4070 */
[----:B------:R-:W-:Y:S02]  /*34e0*/  @!P5 IMAD.IADD R9, R9, 0x1, -R10 ;  /* 0x000000010909d824 */ /* 0x000fe400078e0a0a */
[----:B------:R-:W-:Y:S01]  /*34f0*/  @!P5 VIADD R36, R36, 0x1 ;  /* 0x000000012424d836 */ /* 0x000fe20000000000 */
[----:B------:R-:W-:Y:S02]  /*3500*/  ISETP.NE.AND P5, PT, R6, RZ, PT ;  /* 0x000000ff0600720c */ /* 0x000fe40003fa5270 */
[----:B------:R-:W-:-:S13]  /*3510*/  ISETP.GE.U32.AND P3, PT, R9, R10, PT ;  /* 0x0000000a0900720c */ /* 0x000fda0003f66070 */
[----:B------:R-:W-:-:S05]  /*3520*/  @P3 IADD3 R36, PT, PT, R36, 0x1, RZ ;  /* 0x0000000124243810 */ /* 0x000fca0007ffe0ff */
[----:B------:R-:W-:Y:S01]  /*3530*/  @!P4 IMAD.MOV R36, RZ, RZ, -R36 ;  /* 0x000000ffff24c224 */ /* 0x000fe200078e0a24 */
[----:B------:R-:W-:-:S04]  /*3540*/  @!P5 LOP3.LUT R36, RZ, R6, RZ, 0x33, !PT ;  /* 0x00000006ff24d212 */ /* 0x000fc800078e33ff */
[----:B------:R-:W-:-:S13]  /*3550*/  ISETP.GE.AND P3, PT, R36, 0x1, PT ;  /* 0x000000012400780c */ /* 0x000fda0003f66270 */
[----:B------:R-:W-:Y:S05]  /*3560*/  @!P3 BRA `(.L_x_56) ;  /* 0x000000000038b947 */ /* 0x000fea0003800000 */
[----:B------:R-:W0:Y:S02]  /*3570*/  LDC.64 R8, c[0x0][0x3a0] ;  /* 0x0000e800ff087b82 */ /* 0x000e240000000a00 */
[----:B0-----:R-:W2:Y:S02]  /*3580*/  LDG.E R8, desc[UR36][R8.64+0x8] ;  /* 0x0000082408087981 */ /* 0x001ea4000c1e1900 */
[----:B--2---:R-:W-:-:S13]  /*3590*/  ISETP.GT.AND P3, PT, R36, R8, PT ;  /* 0x000000082400720c */ /* 0x004fda0003f64270 */
[----:B------:R-:W-:Y:S05]  /*35a0*/  @P3 BRA `(.L_x_56) ;  /* 0x0000000000283947 */ /* 0x000fea0003800000 */
[----:B------:R-:W0:Y:S01]  /*35b0*/  LDC.64 R10, c[0x0][0x380] ;  /* 0x0000e000ff0a7b82 */ /* 0x000e220000000a00 */
[----:B------:R-:W-:Y:S02]  /*35c0*/  IMAD R33, R0, R34, R33 ;  /* 0x0000002200217224 */ /* 0x000fe400078e0221 */
[----:B------:R-:W-:-:S04]  /*35d0*/  VIADD R8, R36, 0xffffffff ;  /* 0xffffffff24087836 */ /* 0x000fc80000000000 */
[----:B------:R-:W-:Y:S02]  /*35e0*/  IMAD R33, R6, R8, R33 ;  /* 0x0000000806217224 */ /* 0x000fe400078e0221 */
[----:B0-----:R-:W-:-:S04]  /*35f0*/  IMAD.WIDE R8, R4, 0x4, R10 ;  /* 0x0000000404087825 */ /* 0x001fc800078e020a */
[----:B------:R-:W-:Y:S02]  /*3600*/  IMAD.WIDE R10, R33, 0x4, R10 ;  /* 0x00000004210a7825 */ /* 0x000fe400078e020a */
[----:B------:R-:W2:Y:S04]  /*3610*/  LDG.E R9, desc[UR36][R8.64] ;  /* 0x0000002408097981 */ /* 0x000ea8000c1e1900 */
[----:B------:R-:W2:Y:S02]  /*3620*/  LDG.E R10, desc[UR36][R10.64] ;  /* 0x000000240a0a7981 */ /* 0x000ea4000c1e1900 */
[----:B--2---:R-:W-:-:S04]  /*3630*/  FSETP.GT.AND P3, PT, R10, R9, PT ;  /* 0x000000090a00720b */ /* 0x004fc80003f64000 */
[----:B------:R-:W-:-:S09]  /*3640*/  SEL R4, R33, R4, P3 ;  /* 0x0000000421047207 */ /* 0x000fd20001800000 */
.L_x_56:
[----:B------:R-:W-:Y:S05]  /*3650*/  BSYNC.RECONVERGENT B1 ;  /* 0x0000000000017941 */ /* 0x000fea0003800200 */
.L_x_55:
[----:B------:R-:W-:Y:S01]  /*3660*/  ISETP.GT.AND P3, PT, R24, R21, PT ;  /* 0x000000151800720c */ /* 0x000fe20003f64270 */
[----:B------:R-:W-:-:S12]  /*3670*/  BSSY.RECONVERGENT B1, `(.L_x_57) ;  /* 0x00000a5000017945 */ /* 0x000fd80003800200 */
[----:B------:R-:W-:Y:S05]  /*3680*/  @!P3 BRA `(.L_x_58) ;  /* 0x00000008008cb947 */ /* 0x000fea0003800000 */
[----:B------:R-:W-:Y:S01]  /*3690*/  IMAD.IADD R21, R24, 0x1, R5 ;  /* 0x0000000118157824 */ /* 0x000fe200078e0205 */
[----:B------:R-:W-:Y:S04]  /*36a0*/  BSSY.RECONVERGENT B3, `(.L_x_59) ;  /* 0x0000052000037945 */ /* 0x000fe80003800200 */
[----:B------:R-:W-:-:S13]  /*36b0*/  ISETP.GE.AND P3, PT, R21, R0, PT ;  /* 0x000000001500720c */ /* 0x000fda0003f66270 */
[----:B------:R-:W-:Y:S05]  /*36c0*/  @P3 BRA `(.L_x_60) ;  /* 0x00000004003c3947 */ /* 0x000fea0003800000 */
[----:B------:R-:W-:Y:S01]  /*36d0*/  IABS R10, R3 ;  /* 0x00000003000a7213 */ /* 0x000fe20000000000 */
[----:B------:R-:W-:Y:S01]  /*36e0*/  HFMA2 R8, -RZ, RZ, 0, 0 ;  /* 0x00000000ff087431 */ /* 0x000fe200000001ff */
[----:B------:R-:W-:Y:S02]  /*36f0*/  ISETP.GE.U32.AND P3, PT, R15, R12, PT ;  /* 0x0000000c0f00720c */ /* 0x000fe40003f66070 */
[----:B------:R-:W0:Y:S01]  /*3700*/  I2F.RP R11, R10 ;  /* 0x0000000a000b7306 */ /* 0x000e220000209400 */
[----:B------:R-:W-:-:S07]  /*3710*/  ISETP.NE.AND P5, PT, R3, RZ, PT ;  /* 0x000000ff0300720c */ /* 0x000fce0003fa5270 */
        /* <DEDUP_REMOVED lines=12> */
[----:B------:R-:W-:-:S04]  /*37e0*/  @P3 VIADD R9, R9, 0x1 ;  /* 0x0000000109093836 */ /* 0x000fc80000000000 */
[----:B------:R-:W-:-:S05]  /*37f0*/  @!P4 IMAD.MOV R9, RZ, RZ, -R9 ;  /* 0x000000ffff09c224 */ /* 0x000fca00078e0a09 */
[----:B------:R-:W-:-:S04]  /*3800*/  SEL R9, R20, R9, !P2 ;  /* 0x0000000914097207 */ /* 0x000fc80005000000 */
[----:B------:R-:W-:Y:S02]  /*3810*/  IABS R11, R9 ;  /* 0x00000009000b7213 */ /* 0x000fe40000000000 */
[----:B------:R-:W-:-:S03]  /*3820*/  ISETP.GE.AND P4, PT, R9, RZ, PT ;  /* 0x000000ff0900720c */ /* 0x000fc60003f86270 */
[----:B------:R-:W-:-:S04]  /*3830*/  IMAD.HI.U32 R8, R8, R11, RZ ;  /* 0x0000000b08087227 */ /* 0x000fc800078e00ff */
[----:B------:R-:W-:-:S05]  /*3840*/  IMAD R11, R8, R33, R11 ;  /* 0x00000021080b7224 */ /* 0x000fca00078e020b */
[----:B------:R-:W-:-:S13]  /*3850*/  ISETP.GT.U32.AND P3, PT, R10, R11, PT ;  /* 0x0000000b0a00720c */ /* 0x000fda0003f64070 */
[----:B------:R-:W-:-:S05]  /*3860*/  @!P3 IMAD.IADD R11, R11, 0x1, -R10 ;  /* 0x000000010b0bb824 */ /* 0x000fca00078e0a0a */
[----:B------:R-:W-:-:S13]  /*3870*/  ISETP.GT.U32.AND P3, PT, R10, R11, PT ;  /* 0x0000000b0a00720c */ /* 0x000fda0003f64070 */
[----:B------:R-:W-:-:S05]  /*3880*/  @!P3 IADD3 R11, PT, PT, R11, -R10, RZ ;  /* 0x8000000a0b0bb210 */ /* 0x000fca0007ffe0ff */
[----:B------:R-:W-:Y:S01]  /*3890*/  @!P4 IMAD.MOV R11, RZ, RZ, -R11 ;  /* 0x000000ffff0bc224 */ /* 0x000fe200078e0a0b */
[----:B------:R-:W-:-:S04]  /*38a0*/  @!P5 LOP3.LUT R11, RZ, R3, RZ, 0x33, !PT ;  /* 0x00000003ff0bd212 */ /* 0x000fc800078e33ff */
[----:B------:R-:W-:-:S13]  /*38b0*/  ISETP.GT.AND P3, PT, R11, R30, PT ;  /* 0x0000001e0b00720c */ /* 0x000fda0003f64270 */
[----:B------:R-:W-:Y:S05]  /*38c0*/  @!P3 BRA `(.L_x_60) ;  /* 0x0000000000bcb947 */ /* 0x000fea0003800000 */
[----:B------:R-:W-:-:S05]  /*38d0*/  IMAD.IADD R34, R11, 0x1, R7 ;  /* 0x000000010b227824 */ /* 0x000fca00078e0207 */
[----:B------:R-:W-:-:S13]  /*38e0*/  ISETP.GE.AND P3, PT, R34, R3, PT ;  /* 0x000000032200720c */ /* 0x000fda0003f66270 */
[----:B------:R-:W-:Y:S05]  /*38f0*/  @P3 BRA `(.L_x_60) ;  /* 0x0000000000b03947 */ /* 0x000fea0003800000 */
[-C--:B------:R-:W-:Y:S02]  /*3900*/  IABS R33, R6.reuse ;  /* 0x0000000600217213 */ /* 0x080fe40000000000 */
[----:B------:R-:W-:Y:S02]  /*3910*/  LOP3.LUT R35, RZ, R6, RZ, 0x33, !PT ;  /* 0x00000006ff237212 */ /* 0x000fe400078e33ff */
[----:B------:R-:W0:Y:S08]  /*3920*/  I2F.RP R10, R33 ;  /* 0x00000021000a7306 */ /* 0x000e300000209400 */
[----:B0-----:R-:W0:Y:S02]  /*3930*/  MUFU.RCP R10, R10 ;  /* 0x0000000a000a7308 */ /* 0x001e240000001000 */
[----:B0-----:R-:W-:-:S06]  /*3940*/  VIADD R8, R10, 0xffffffe ;  /* 0x0ffffffe0a087836 */ /* 0x001fcc0000000000 */
[----:B------:R0:W1:Y:S02]  /*3950*/  F2I.FTZ.U32.TRUNC.NTZ R9, R8 ;  /* 0x0000000800097305 */ /* 0x000064000021f000 */
[----:B0-----:R-:W-:Y:S02]  /*3960*/  IMAD.MOV.U32 R8, RZ, RZ, RZ ;  /* 0x000000ffff087224 */ /* 0x001fe400078e00ff */
[----:B-1----:R-:W-:-:S04]  /*3970*/  IMAD.MOV R36, RZ, RZ, -R9 ;  /* 0x000000ffff247224 */ /* 0x002fc800078e0a09 */
[----:B------:R-:W-:-:S04]  /*3980*/  IMAD R11, R36, R33, RZ ;  /* 0x00000021240b7224 */ /* 0x000fc800078e02ff */
[----:B------:R-:W-:Y:S01]  /*3990*/  IMAD.HI.U32 R36, R9, R11, R8 ;  /* 0x0000000b09247227 */ /* 0x000fe200078e0008 */
[----:B------:R-:W-:-:S04]  /*39a0*/  IABS R9, R6 ;  /* 0x0000000600097213 */ /* 0x000fc80000000000 */
[----:B------:R-:W-:Y:S01]  /*39b0*/  IADD3 R9, PT, PT, RZ, -R9, RZ ;  /* 0x80000009ff097210 */ /* 0x000fe20007ffe0ff */
[----:B------:R-:W-:-:S04]  /*39c0*/  IMAD.HI.U32 R8, R36, R13, RZ ;  /* 0x0000000d24087227 */ /* 0x000fc800078e00ff */
[----:B------:R-:W-:Y:S01]  /*39d0*/  IMAD R36, R8, R9, R13 ;  /* 0x0000000908247224 */ /* 0x000fe200078e020d */
[----:B------:R-:W-:-:S04]  /*39e0*/  LOP3.LUT R9, R25, R6, RZ, 0x3c, !PT ;  /* 0x0000000619097212 */ /* 0x000fc800078e3cff */
[----:B------:R-:W-:Y:S02]  /*39f0*/  ISETP.GT.U32.AND P3, PT, R33, R36, PT ;  /* 0x000000242100720c */ /* 0x000fe40003f64070 */
[----:B------:R-:W-:-:S11]  /*3a00*/  ISETP.GE.AND P4, PT, R9, RZ, PT ;  /* 0x000000ff0900720c */ /* 0x000fd60003f86270 */
[----:B------:R-:W-:Y:S02]  /*3a10*/  @!P3 IMAD.IADD R36, R36, 0x1, -R33 ;  /* 0x000000012424b824 */ /* 0x000fe400078e0a21 */
[----:B------:R-:W-:Y:S01]  /*3a20*/  @!P3 VIADD R8, R8, 0x1 ;  /* 0x000000010808b836 */ /* 0x000fe20000000000 */
[----:B------:R-:W-:Y:S02]  /*3a30*/  ISETP.NE.AND P3, PT, R6, RZ, PT ;  /* 0x000000ff0600720c */ /* 0x000fe40003f65270 */
[----:B------:R-:W-:-:S13]  /*3a40*/  ISETP.GE.U32.AND P5, PT, R36, R33, PT ;  /* 0x000000212400720c */ /* 0x000fda0003fa6070 */
[----:B------:R-:W-:-:S04]  /*3a50*/  @P5 VIADD R8, R8, 0x1 ;  /* 0x0000000108085836 */ /* 0x000fc80000000000 */
[----:B------:R-:W-:-:S05]  /*3a60*/  @!P4 IMAD.MOV R8, RZ, RZ, -R8 ;  /* 0x000000ffff08c224 */ /* 0x000fca00078e0a08 */
[----:B------:R-:W-:-:S04]  /*3a70*/  SEL R10, R35, R8, !P3 ;  /* 0x00000008230a7207 */ /* 0x000fc80005800000 */
[----:B------:R-:W-:-:S13]  /*3a80*/  ISETP.GE.AND P4, PT, R10, RZ, PT ;  /* 0x000000ff0a00720c */ /* 0x000fda0003f86270 */
[----:B------:R-:W-:Y:S05]  /*3a90*/  @!P4 BRA `(.L_x_60) ;  /* 0x000000000048c947 */ /* 0x000fea0003800000 */
[----:B------:R-:W0:Y:S02]  /*3aa0*/  LDC.64 R8, c[0x0][0x3a0] ;  /* 0x0000e800ff087b82 */ /* 0x000e240000000a00 */
[----:B0-----:R-:W2:Y:S02]  /*3ab0*/  LDG.E R9, desc[UR36][R8.64+0x8] ;  /* 0x0000082408097981 */ /* 0x001ea4000c1e1900 */
[----:B--2---:R-:W-:-:S13]  /*3ac0*/  ISETP.GE.AND P4, PT, R10, R9, PT ;  /* 0x000000090a00720c */ /* 0x004fda0003f86270 */
[----:B------:R-:W-:Y:S05]  /*3ad0*/  @P4 BRA `(.L_x_60) ;  /* 0x0000000000384947 */ /* 0x000fea0003800000 */
[----:B------:R-:W0:Y:S01]  /*3ae0*/  LDC.64 R10, c[0x0][0x380] ;  /* 0x0000e000ff0a7b82 */ /* 0x000e220000000a00 */
[----:B------:R-:W-:Y:S01]  /*3af0*/  ISETP.GT.U32.AND P4, PT, R33, R36, PT ;  /* 0x000000242100720c */ /* 0x000fe20003f84070 */
[----:B------:R-:W-:Y:S02]  /*3b00*/  IMAD.IADD R33, R36, 0x1, -R33 ;  /* 0x0000000124217824 */ /* 0x000fe400078e0a21 */
[----:B------:R-:W-:-:S03]  /*3b10*/  IMAD R21, R0, R34, R21 ;  /* 0x0000002200157224 */ /* 0x000fc600078e0215 */
[----:B------:R-:W-:-:S04]  /*3b20*/  SEL R36, R33, R36, !P4 ;  /* 0x0000002421247207 */ /* 0x000fc80006000000 */
[----:B------:R-:W-:-:S04]  /*3b30*/  @!P1 IADD3 R36, PT, PT, -R36, RZ, RZ ;  /* 0x000000ff24249210 */ /* 0x000fc80007ffe1ff */
[----:B------:R-:W-:-:S04]  /*3b40*/  SEL R36, R35, R36, !P3 ;  /* 0x0000002423247207 */ /* 0x000fc80005800000 */
[----:B------:R-:W-:Y:S01]  /*3b50*/  IADD3 R21, PT, PT, R21, R25, -R36 ;  /* 0x0000001915157210 */ /* 0x000fe20007ffe824 */
[----:B0-----:R-:W-:-:S04]  /*3b60*/  IMAD.WIDE R8, R4, 0x4, R10 ;  /* 0x0000000404087825 */ /* 0x001fc800078e020a */
[----:B------:R-:W-:Y:S02]  /*3b70*/  IMAD.WIDE R10, R21, 0x4, R10 ;  /* 0x00000004150a7825 */ /* 0x000fe400078e020a */
[----:B------:R-:W2:Y:S04]  /*3b80*/  LDG.E R9, desc[UR36][R8.64] ;  /* 0x0000002408097981 */ /* 0x000ea8000c1e1900 */
[----:B------:R-:W2:Y:S02]  /*3b90*/  LDG.E R10, desc[UR36][R10.64] ;  /* 0x000000240a0a7981 */ /* 0x000ea4000c1e1900 */
[----:B--2---:R-:W-:-:S04]  /*3ba0*/  FSETP.GT.AND P1, PT, R10, R9, PT ;  /* 0x000000090a00720b */ /* 0x004fc80003f24000 */
[----:B------:R-:W-:-:S09]  /*3bb0*/  SEL R4, R21, R4, P1 ;  /* 0x0000000415047207 */ /* 0x000fd20000800000 */
.L_x_60:
[----:B------:R-:W-:Y:S05]  /*3bc0*/  BSYNC.RECONVERGENT B3 ;  /* 0x0000000000037941 */ /* 0x000fea0003800200 */
.L_x_59:
[----:B------:R-:W-:-:S05]  /*3bd0*/  IMAD.IADD R21, R24, 0x1, R5 ;  /* 0x0000000118157824 */ /* 0x000fca00078e0205 */
[----:B------:R-:W-:-:S13]  /*3be0*/  ISETP.GE.AND P1, PT, R21, R0, PT ;  /* 0x000000001500720c */ /* 0x000fda0003f26270 */
[----:B------:R-:W-:Y:S05]  /*3bf0*/  @P1 BRA `(.L_x_58) ;  /* 0x0000000400301947 */ /* 0x000fea0003800000 */
[----:B------:R-:W-:Y:S01]  /*3c00*/  IABS R10, R3 ;  /* 0x00000003000a7213 */ /* 0x000fe20000000000 */
[----:B------:R-:W-:Y:S01]  /*3c10*/  @!P0 VIADD R14, R14, 0x1 ;  /* 0x000000010e0e8836 */ /* 0x000fe20000000000 */
[----:B------:R-:W-:Y:S02]  /*3c20*/  ISETP.GE.U32.AND P1, PT, R15, R12, PT ;  /* 0x0000000c0f00720c */ /* 0x000fe40003f26070 */
[----:B------:R-:W0:Y:S01]  /*3c30*/  I2F.RP R11, R10 ;  /* 0x0000000a000b7306 */ /* 0x000e220000209400 */
[----:B------:R-:W-:-:S04]  /*3c40*/  LOP3.LUT R8, R25, R0, RZ, 0x3c, !PT ;  /* 0x0000000019087212 */ /* 0x000fc800078e3cff */
[----:B------:R-:W-:Y:S02]  /*3c50*/  ISETP.GE.AND P3, PT, R8, RZ, PT ;  /* 0x000000ff0800720c */ /* 0x000fe40003f66270 */
[----:B------:R-:W-:-:S04]  /*3c60*/  IABS R8, R3 ;  /* 0x0000000300087213 */ /* 0x000fc80000000000 */
[----:B------:R-:W-:Y:S02]  /*3c70*/  @P1 VIADD R14, R14, 0x1 ;  /* 0x000000010e0e1836 */ /* 0x000fe40000000000 */
[----:B------:R-:W-:Y:S01]  /*3c80*/  IMAD.MOV R15, RZ, RZ, -R8 ;  /* 0x000000ffff0f7224 */ /* 0x000fe200078e0a08 */
[----:B0-----:R-:W0:Y:S01]  /*3c90*/  MUFU.RCP R11, R11 ;  /* 0x0000000b000b7308 */ /* 0x001e220000001000 */
[----:B------:R-:W-:-:S03]  /*3ca0*/  IMAD.MOV.U32 R8, RZ, RZ, RZ ;  /* 0x000000ffff087224 */ /* 0x000fc600078e00ff */
[----:B------:R-:W-:-:S04]  /*3cb0*/  @!P3 IADD3 R14, PT, PT, -R14, RZ, RZ ;  /* 0x000000ff0e0eb210 */ /* 0x000fc80007ffe1ff */
[----:B------:R-:W-:Y:S02]  /*3cc0*/  SEL R14, R20, R14, !P2 ;  /* 0x0000000e140e7207 */ /* 0x000fe40005000000 */
[----:B------:R-:W-:Y:S02]  /*3cd0*/  ISETP.NE.AND P2, PT, R3, RZ, PT ;  /* 0x000000ff0300720c */ /* 0x000fe40003f45270 */
[----:B------:R-:W-:Y:S02]  /*3ce0*/  IABS R12, R14 ;  /* 0x0000000e000c7213 */ /* 0x000fe40000000000 */
[----:B------:R-:W-:Y:S01]  /*3cf0*/  ISETP.GE.AND P1, PT, R14, RZ, PT ;  /* 0x000000ff0e00720c */ /* 0x000fe20003f26270 */
[----:B0-----:R-:W-:-:S06]  /*3d00*/  VIADD R9, R11, 0xffffffe ;  /* 0x0ffffffe0b097836 */ /* 0x001fcc0000000000 */
[----:B------:R-:W0:Y:S02]  /*3d10*/  F2I.FTZ.U32.TRUNC.NTZ R9, R9 ;  /* 0x0000000900097305 */ /* 0x000e24000021f000 */
[----:B0-----:R-:W-:-:S04]  /*3d20*/  IMAD.MOV R11, RZ, RZ, -R9 ;  /* 0x000000ffff0b7224 */ /* 0x001fc800078e0a09 */
[----:B------:R-:W-:-:S04]  /*3d30*/  IMAD R11, R11, R10, RZ ;  /* 0x0000000a0b0b7224 */ /* 0x000fc800078e02ff */
[----:B------:R-:W-:-:S04]  /*3d40*/  IMAD.HI.U32 R8, R9, R11, R8 ;  /* 0x0000000b09087227 */ /* 0x000fc800078e0008 */
[----:B------:R-:W-:Y:S02]  /*3d50*/  IMAD.MOV.U32 R9, RZ, RZ, R12 ;  /* 0x000000ffff097224 */ /* 0x000fe400078e000c */
[----:B------:R-:W-:Y:S02]  /*3d60*/  IMAD.MOV.U32 R11, RZ, RZ, R15 ;  /* 0x000000ffff0b7224 */ /* 0x000fe400078e000f */
        /* <DEDUP_REMOVED lines=14> */
[----:B------:R-:W-:Y:S02]  /*3e50*/  IABS R20, R6 ;  /* 0x0000000600147213 */ /* 0x000fe40000000000 */
        /* <DEDUP_REMOVED lines=8> */
[----:B------:R-:W-:Y:S02]  /*3ee0*/  IADD3 R9, PT, PT, RZ, -R20, RZ ;  /* 0x80000014ff097210 */ /* 0x000fe40007ffe0ff */
[----:B------:R-:W-:-:S03]  /*3ef0*/  LOP3.LUT R8, R25, R6, RZ, 0x3c, !PT ;  /* 0x0000000619087212 */ /* 0x000fc600078e3cff */
[----:B------:R-:W-:Y:S01]  /*3f00*/  IMAD.HI.U32 R14, R14, R13, RZ ;  /* 0x0000000d0e0e7227 */ /* 0x000fe200078e00ff */
[----:B------:R-:W-:-:S03]  /*3f10*/  ISETP.GE.AND P2, PT, R8, RZ, PT ;  /* 0x000000ff0800720c */ /* 0x000fc60003f46270 */
[----:B------:R-:W-:-:S05]  /*3f20*/  IMAD R9, R14, R9, R13 ;  /* 0x000000090e097224 */ /* 0x000fca00078e020d */
[----:B------:R-:W-:-:S13]  /*3f30*/  ISETP.GT.U32.AND P0, PT, R10, R9, PT ;  /* 0x000000090a00720c */ /* 0x000fda0003f04070 */
[----:B------:R-:W-:Y:S02]  /*3f40*/  @!P0 IMAD.IADD R9, R9, 0x1, -R10 ;  /* 0x0000000109098824 */ /* 0x000fe400078e0a0a */
[----:B------:R-:W-:Y:S01]  /*3f50*/  @!P0 VIADD R14, R14, 0x1 ;  /* 0x000000010e0e8836 */ /* 0x000fe20000000000 */
[----:B------:R-:W-:Y:S02]  /*3f60*/  ISETP.NE.AND P0, PT, R6, RZ, PT ;  /* 0x000000ff0600720c */ /* 0x000fe40003f05270 */
[----:B------:R-:W-:-:S13]  /*3f70*/  ISETP.GE.U32.AND P1, PT, R9, R10, PT ;  /* 0x0000000a0900720c */ /* 0x000fda0003f26070 */
[----:B------:R-:W-:-:S04]  /*3f80*/  @P1 VIADD R14, R14, 0x1 ;  /* 0x000000010e0e1836 */ /* 0x000fc80000000000 */
[----:B------:R-:W-:-:S04]  /*3f90*/  IMAD.MOV.U32 R10, RZ, RZ, R14 ;  /* 0x000000ffff0a7224 */ /* 0x000fc800078e000e */
[----:B------:R-:W-:Y:S01]  /*3fa0*/  @!P2 IMAD.MOV R10, RZ, RZ, -R10 ;  /* 0x000000ffff0aa224 */ /* 0x000fe200078e0a0a */
[----:B------:R-:W-:-:S04]  /*3fb0*/  @!P0 LOP3.LUT R10, RZ, R6, RZ, 0x33, !PT ;  /* 0x00000006ff0a8212 */ /* 0x000fc800078e33ff */
[----:B------:R-:W-:-:S13]  /*3fc0*/  ISETP.GE.AND P0, PT, R10, -0x1, PT ;  /* 0xffffffff0a00780c */ /* 0x000fda0003f06270 */
[----:B------:R-:W-:Y:S05]  /*3fd0*/  @!P0 BRA `(.L_x_58) ;  /* 0x0000000000388947 */ /* 0x000fea0003800000 */
[----:B------:R-:W0:Y:S02]  /*3fe0*/  LDC.64 R8, c[0x0][0x3a0] ;  /* 0x0000e800ff087b82 */ /* 0x000e240000000a00 */
[----:B0-----:R-:W2:Y:S01]  /*3ff0*/  LDG.E R8, desc[UR36][R8.64+0x8] ;  /* 0x0000082408087981 */ /* 0x001ea2000c1e1900 */
[----:B------:R-:W-:-:S04]  /*4000*/  IADD3 R13, PT, PT, R10, 0x1, RZ ;  /* 0x000000010a0d7810 */ /* 0x000fc80007ffe0ff */
[----:B--2---:R-:W-:-:S13]  /*4010*/  ISETP.GE.AND P0, PT, R13, R8, PT ;  /* 0x000000080d00720c */ /* 0x004fda0003f06270 */
[----:B------:R-:W-:Y:S05]  /*4020*/  @P0 BRA `(.L_x_58) ;  /* 0x0000000000240947 */ /* 0x000fea0003800000 */
[----:B------:R-:W0:Y:S01]  /*4030*/  LDC.64 R10, c[0x0][0x380] ;  /* 0x0000e000ff0a7b82 */ /* 0x000e220000000a00 */
[----:B------:R-:W-:-:S04]  /*4040*/  IMAD R21, R0, R12, R21 ;  /* 0x0000000c00157224 */ /* 0x000fc800078e0215 */
[----:B------:R-:W-:Y:S02]  /*4050*/  IMAD R21, R6, R13, R21 ;  /* 0x0000000d06157224 */ /* 0x000fe400078e0215 */
[----:B0-----:R-:W-:-:S04]  /*4060*/  IMAD.WIDE R8, R4, 0x4, R10 ;  /* 0x0000000404087825 */ /* 0x001fc800078e020a */
[----:B------:R-:W-:Y:S02]  /*4070*/  IMAD.WIDE R10, R21, 0x4, R10 ;  /* 0x00000004150a7825 */ /* 0x000fe400078e020a */
[----:B------:R-:W2:Y:S04]  /*4080*/  LDG.E R9, desc[UR36][R8.64] ;  /* 0x0000002408097981 */ /* 0x000ea8000c1e1900 */
[----:B------:R-:W2:Y:S02]  /*4090*/  LDG.E R10, desc[UR36][R10.64] ;  /* 0x000000240a0a7981 */ /* 0x000ea4000c1e1900 */
[----:B--2---:R-:W-:-:S04]  /*40a0*/  FSETP.GT.AND P0, PT, R10, R9, PT ;  /* 0x000000090a00720b */ /* 0x004fc80003f04000 */
[----:B------:R-:W-:-:S09]  /*40b0*/  SEL R4, R21, R4, P0 ;  /* 0x0000000415047207 */ /* 0x000fd20000000000 */
.L_x_58:
[----:B------:R-:W-:Y:S05]  /*40c0*/  BSYNC.RECONVERGENT B1 ;  /* 0x0000000000017941 */ /* 0x000fea0003800200 */
.L_x_57:
[----:B------:R-:W-:-:S05]  /*40d0*/  VIADD R7, R7, 0x1 ;  /* 0x0000000107077836 */ /* 0x000fca0000000000 */
[----:B------:R-:W-:-:S13]  /*40e0*/  ISETP.NE.AND P0, PT, R7, 0x2, PT ;  /* 0x000000020700780c */ /* 0x000fda0003f05270 */
[----:B------:R-:W-:Y:S05]  /*40f0*/  @P0 BRA `(.L_x_61) ;  /* 0xffffffec00ac0947 */ /* 0x000fea000383ffff */
[----:B------:R-:W-:Y:S05]  /*4100*/  BSYNC.RECONVERGENT B0 ;  /* 0x0000000000007941 */ /* 0x000fea0003800200 */
.L_x_54:
[----:B------:R-:W-:-:S05]  /*4110*/  VIADD R5, R5, 0x1 ;  /* 0x0000000105057836 */ /* 0x000fca0000000000 */
[----:B------:R-:W-:-:S13]  /*4120*/  ISETP.NE.AND P0, PT, R5, 0x2, PT ;  /* 0x000000020500780c */ /* 0x000fda0003f05270 */
[----:B------:R-:W-:Y:S05]  /*4130*/  @P0 BRA `(.L_x_62) ;  /* 0xffffffec00940947 */ /* 0x000fea000383ffff */
.L_x_41:
[----:B------:R-:W-:Y:S05]  /*4140*/  BSYNC.RECONVERGENT B2 ;  /* 0x0000000000027941 */ /* 0x000fea0003800200 */
.L_x_39:
[----:B------:R-:W2:Y:S02]  /*4150*/  LD.E R3, desc[UR36][R16.64] ;  /* 0x0000002410037980 */ /* 0x000ea4000c101900 */
[----:B--2---:R-:W-:-:S13]  /*4160*/  ISETP.NE.AND P0, PT, R3, R4, PT ;  /* 0x000000040300720c */ /* 0x004fda0003f05270 */
[----:B------:R-:W-:Y:S05]  /*4170*/  @!P0 BRA `(.L_x_63) ;  /* 0x0000000000208947 */ /* 0x000fea0003800000 */
[----:B------:R-:W-:-:S07]  /*4180*/  IMAD.MOV.U32 R3, RZ, RZ, RZ ;  /* 0x000000ffff037224 */ /* 0x000fce00078e00ff */
.L_x_64:
[----:B------:R-:W-:-:S05]  /*4190*/  VIADD R3, R3, 0x1 ;  /* 0x0000000103037836 */ /* 0x000fca0000000000 */
[----:B------:R-:W-:-:S13]  /*41a0*/  ISETP.NE.AND P0, PT, R3, R2, PT ;  /* 0x000000020300720c */ /* 0x000fda0003f05270 */
[----:B------:R-:W-:Y:S05]  /*41b0*/  @!P0 BRA `(.L_x_35) ;  /* 0x0000000000d08947 */ /* 0x000fea0003800000 */
[----:B------:R-:W-:-:S06]  /*41c0*/  IMAD.WIDE.U32 R6, R3, 0x4, R16 ;  /* 0x0000000403067825 */ /* 0x000fcc00078e0010 */
[----:B------:R-:W2:Y:S02]  /*41d0*/  LD.E R7, desc[UR36][R6.64] ;  /* 0x0000002406077980 */ /* 0x000ea4000c101900 */
[----:B--2---:R-:W-:-:S13]  /*41e0*/  ISETP.NE.AND P0, PT, R7, R4, PT ;  /* 0x000000040700720c */ /* 0x004fda0003f05270 */
[----:B------:R-:W-:Y:S05]  /*41f0*/  @P0 BRA `(.L_x_64) ;  /* 0xfffffffc00e40947 */ /* 0x000fea000383ffff */
.L_x_63:
[----:B------:R-:W-:Y:S01]  /*4200*/  IMAD.IADD R24, R31, 0x1, R2 ;  /* 0x000000011f187824 */ /* 0x000fe200078e0202 */
[----:B------:R-:W-:Y:S01]  /*4210*/  BSSY.RECONVERGENT B0, `(.L_x_65) ;  /* 0x000002b000007945 */ /* 0x000fe20003800200 */
[----:B------:R-:W-:Y:S01]  /*4220*/  MOV R34, R16 ;  /* 0x0000001000227202 */ /* 0x000fe20000000f00 */
[----:B------:R-:W-:Y:S02]  /*4230*/  IMAD.MOV.U32 R35, RZ, RZ, R17 ;  /* 0x000000ffff237224 */ /* 0x000fe400078e0011 */
[----:B------:R-:W-:Y:S01]  /*4240*/  LOP3.LUT P0, RZ, R24, 0x1ff, RZ, 0xc0, !PT ;  /* 0x000001ff18ff7812 */ /* 0x000fe2000780c0ff */
[----:B0-----:R-:W0:-:S12]  /*4250*/  BMOV.32.CLEAR R30, B0 ;  /* 0x00000000001e7355 */ /* 0x001e180000100000 */
        /* <DEDUP_REMOVED lines=9> */
.L_x_67:
        /* <DEDUP_REMOVED lines=8> */
[----:B------:R-:W-:-:S07]  /*4370*/  HFMA2 R3, -RZ, RZ, 0, 0 ;  /* 0x00000000ff037431 */ /* 0x000fce00000001ff */
.L_x_70:
        /* <DEDUP_REMOVED lines=13> */
.L_x_69:
[----:B------:R-:W-:Y:S05]  /*4450*/  BSYNC.RECONVERGENT B0 ;  /* 0x0000000000007941 */ /* 0x000fea0003800200 */
.L_x_68:
[----:B------:R-:W-:Y:S02]  /*4460*/  IMAD.MOV.U32 R4, RZ, RZ, R16 ;  /* 0x000000ffff047224 */ /* 0x000fe400078e0010 */
[----:B------:R-:W-:Y:S01]  /*4470*/  IMAD.MOV.U32 R5, RZ, RZ, R17 ;  /* 0x000000ffff057224 */ /* 0x000fe200078e0011 */
[----:B------:R-:W-:Y:S06]  /*4480*/  BMOV.32.CLEAR RZ, B0 ;  /* 0x0000000000ff7355 */ /* 0x000fec0000100000 */
[----:B-1----:R-:W-:-:S07]  /*4490*/  LEPC R20, `(.L_x_66) ;  /* 0x000000001014794e */ /* 0x002fce0000000000 */
[----:B0-----:R-:W-:Y:S05]  /*44a0*/  CALL.ABS.NOINC R6 ;  /* 0x0000000006007343 */ /* 0x001fea0003c00000 */
.L_x_66:
[----:B------:R0:W-:Y:S05]  /*44b0*/  BMOV.32 B0, R30 ;  /* 0x0000001e00007356 */ /* 0x0001ea0000000000 */
[----:B------:R-:W-:Y:S05]  /*44c0*/  BSYNC.RECONVERGENT B0 ;  /* 0x0000000000007941 */ /* 0x000fea0003800200 */
.L_x_65:
[----:B------:R-:W-:-:S04]  /*44d0*/  IMAD.WIDE R4, R24, 0x4, R34 ;  /* 0x0000000418047825 */ /* 0x000fc800078e0222 */
[----:B------:R-:W-:Y:S01]  /*44e0*/  VIADD R31, R31, 0x1 ;  /* 0x000000011f1f7836 */ /* 0x000fe20000000000 */
[----:B------:R1:W-:Y:S06]  /*44f0*/  ST.E desc[UR36][R4.64], R25 ;  /* 0x0000001904007985 */ /* 0x0003ec000c101924 */
.L_x_35:
[----:B------:R-:W-:Y:S05]  /*4500*/  BSYNC.RECONVERGENT B10 ;  /* 0x00000000000a7941 */ /* 0x000fea0003800200 */
.L_x_33:
[----:B------:R-:W-:-:S05]  /*4510*/  VIADD R26, R26, 0x1 ;  /* 0x000000011a1a7836 */ /* 0x000fca0000000000 */
[----:B------:R-:W-:-:S13]  /*4520*/  ISETP.NE.AND P0, PT, R26, 0x2, PT ;  /* 0x000000021a00780c */ /* 0x000fda0003f05270 */
[----:B------:R-:W-:Y:S05]  /*4530*/  @P0 BRA `(.L_x_71) ;  /* 0xffffffd000dc0947 */ /* 0x000fea000383ffff */
.L_x_9:
[----:B------:R-:W-:Y:S05]  /*4540*/  BSYNC.RECONVERGENT B9 ;  /* 0x0000000000097941 */ /* 0x000fea0003800200 */
.L_x_7:
[----:B------:R-:W-:-:S04]  /*4550*/  IADD3 R27, PT, PT, R27, 0x1, RZ ;  /* 0x000000011b1b7810 */ /* 0x000fc80007ffe0ff */
[----:B------:R-:W-:-:S13]  /*4560*/  ISETP.NE.AND P0, PT, R27, 0x2, PT ;  /* 0x000000021b00780c */ /* 0x000fda0003f05270 */
[----:B------:R-:W-:Y:S05]  /*4570*/  @P0 BRA `(.L_x_72) ;  /* 0xffffffbc00780947 */ /* 0x000fea000383ffff */
[----:B------:R-:W-:Y:S05]  /*4580*/  BSYNC.RECONVERGENT B8 ;  /* 0x0000000000087941 */ /* 0x000fea0003800200 */
.L_x_6:
[----:B------:R-:W-:-:S05]  /*4590*/  VIADD R28, R28, 0x1 ;  /* 0x000000011c1c7836 */ /* 0x000fca0000000000 */
[----:B------:R-:W-:-:S13]  /*45a0*/  ISETP.NE.AND P0, PT, R28, 0x2, PT ;  /* 0x000000021c00780c */ /* 0x000fda0003f05270 */
[----:B------:R-:W-:Y:S05]  /*45b0*/  @P0 BRA `(.L_x_73) ;  /* 0xffffffbc00600947 */ /* 0x000fea000383ffff */
[----:B------:R-:W-:Y:S05]  /*45c0*/  BSYNC.RECONVERGENT B7 ;  /* 0x0000000000077941 */ /* 0x000fea0003800200 */
.L_x_5:
[----:B------:R-:W-:-:S13]  /*45d0*/  ISETP.NE.AND P1, PT, R32, RZ, PT ;  /* 0x000000ff2000720c */ /* 0x000fda0003f25270 */
[----:B------:R-:W-:Y:S05]  /*45e0*/  @P1 BRA `(.L_x_74) ;  /* 0xffffffbc003c1947 */ /* 0x000fea000383ffff */
.L_x_4:
[----:B------:R-:W-:Y:S05]  /*45f0*/  BSYNC.RECONVERGENT B6 ;  /* 0x0000000000067941 */ /* 0x000fea0003800200 */
.L_x_3:
[C---:B------:R-:W-:Y:S01]  /*4600*/  ISETP.GT.AND P0, PT, R31.reuse, RZ, PT ;  /* 0x000000ff1f00720c */ /* 0x040fe20003f04270 */
[----:B------:R-:W-:-:S12]  /*4610*/  IMAD.IADD R2, R31, 0x1, R2 ;  /* 0x000000011f027824 */ /* 0x000fd800078e0202 */
[----:B------:R-:W-:Y:S05]  /*4620*/  @P0 BRA `(.L_x_75) ;  /* 0xffffffb800e40947 */ /* 0x000fea000383ffff */
[----:B------:R-:W-:Y:S05]  /*4630*/  BSYNC.RECONVERGENT B11 ;  /* 0x00000000000b7941 */ /* 0x000fea0003800200 */
.L_x_1:
[----:B------:R-:W-:Y:S01]  /*4640*/  ISETP.GE.AND P0, PT, R2, 0x1, PT ;  /* 0x000000010200780c */ /* 0x000fe20003f06270 */
[----:B------:R-:W-:-:S12]  /*4650*/  BSSY.RECONVERGENT B0, `(.L_x_76) ;  /* 0x0000033000007945 */ /* 0x000fd80003800200 */
[----:B------:R-:W-:Y:S05]  /*4660*/  @!P0 BRA `(.L_x_77) ;  /* 0x0000000000c48947 */ /* 0x000fea0003800000 */
[----:B------:R-:W2:Y:S01]  /*4670*/  S2R R15, SR_CTAID.X ;  /* 0x00000000000f7919 */ /* 0x000ea20000002500 */
[----:B------:R-:W2:Y:S01]  /*4680*/  LDCU UR4, c[0x0][0x360] ;  /* 0x00006c00ff0477ac */ /* 0x000ea20008000800 */
[C---:B------:R-:W-:Y:S01]  /*4690*/  ISETP.GE.U32.AND P0, PT, R2.reuse, 0x4, PT ;  /* 0x000000040200780c */ /* 0x040fe20003f06070 */
[----:B------:R-:W-:Y:S01]  /*46a0*/  BSSY.RECONVERGENT B1, `(.L_x_78) ;  /* 0x000001f000017945 */ /* 0x000fe20003800200 */
[----:B------:R-:W2:Y:S01]  /*46b0*/  S2R R0, SR_TID.X ;  /* 0x0000000000007919 */ /* 0x000ea20000002100 */
[----:B------:R-:W-:Y:S01]  /*46c0*/  LOP3.LUT R14, R2, 0x3, RZ, 0xc0, !PT ;  /* 0x00000003020e7812 */ /* 0x000fe200078ec0ff */
[----:B------:R-:W-:-:S03]  /*46d0*/  IMAD.MOV.U32 R19, RZ, RZ, RZ ;  /* 0x000000ffff137224 */ /* 0x000fc600078e00ff */
[----:B------:R-:W-:Y:S01]  /*46e0*/  ISETP.NE.AND P1, PT, R14, RZ, PT ;  /* 0x000000ff0e00720c */ /* 0x000fe20003f25270 */
[----:B--2---:R-:W-:-:S05]  /*46f0*/  IMAD R15, R15, UR4, R0 ;  /* 0x000000040f0f7c24 */ /* 0x004fca000f8e0200 */
[----:B------:R-:W-:Y:S07]  /*4700*/  @!P0 BRA `(.L_x_79) ;  /* 0x0000000000608947 */ /* 0x000fee0003800000 */
[----:B------:R-:W2:Y:S01]  /*4710*/  LDC.64 R12, c[0x0][0x388] ;  /* 0x0000e200ff0c7b82 */ /* 0x000ea20000000a00 */
[----:B------:R-:W-:Y:S02]  /*4720*/  IADD3 R3, P0, PT, R16, 0x8, RZ ;  /* 0x0000000810037810 */ /* 0x000fe40007f1e0ff */
[----:B------:R-:W-:-:S03]  /*4730*/  LOP3.LUT R19, R2, 0x7ffffffc, RZ, 0xc0, !PT ;  /* 0x7ffffffc02137812 */ /* 0x000fc600078ec0ff */
[----:B------:R-:W-:Y:S02]  /*4740*/  IMAD.X R2, RZ, RZ, R17, P0 ;  /* 0x000000ffff027224 */ /* 0x000fe400000e0611 */
[----:B------:R-:W-:-:S07]  /*4750*/  IMAD.MOV R0, RZ, RZ, -R19 ;  /* 0x000000ffff007224 */ /* 0x000fce00078e0a13 */
.L_x_80:
[----:B------:R-:W-:Y:S01]  /*4760*/  MOV R10, R3 ;  /* 0x00000003000a7202 */ /* 0x000fe20000000f00 */
[----:B------:R-:W-:-:S05]  /*4770*/  IMAD.MOV.U32 R11, RZ, RZ, R2 ;  /* 0x000000ffff0b7224 */ /* 0x000fca00078e0002 */
[----:B------:R-:W2:Y:S02]  /*4780*/  LD.E R3, desc[UR36][R10.64+-0x8] ;  /* 0xfffff8240a037980 */ /* 0x000ea4000c101900 */
[----:B--2---:R-:W-:-:S05]  /*4790*/  IMAD.WIDE R2, R3, 0x4, R12 ;  /* 0x0000000403027825 */ /* 0x004fca00078e020c */
[----:B------:R2:W-:Y:S04]  /*47a0*/  STG.E desc[UR36][R2.64], R15 ;  /* 0x0000000f02007986 */ /* 0x0005e8000c101924 */
[----:B-1-3--:R-:W3:Y:S02]  /*47b0*/  LD.E R5, desc[UR36][R10.64+-0x4] ;  /* 0xfffffc240a057980 */ /* 0x00aee4000c101900 */
[----:B---3--:R-:W-:-:S05]  /*47c0*/  IMAD.WIDE R4, R5, 0x4, R12 ;  /* 0x0000000405047825 */ /* 0x008fca00078e020c */
[----:B------:R3:W-:Y:S04]  /*47d0*/  STG.E desc[UR36][R4.64], R15 ;  /* 0x0000000f04007986 */ /* 0x0007e8000c101924 */
[----:B------:R-:W4:Y:S02]  /*47e0*/  LD.E R7, desc[UR36][R10.64] ;  /* 0x000000240a077980 */ /* 0x000f24000c101900 */
[----:B----4-:R-:W-:-:S05]  /*47f0*/  IMAD.WIDE R6, R7, 0x4, R12 ;  /* 0x0000000407067825 */ /* 0x010fca00078e020c */
[----:B------:R3:W-:Y:S04]  /*4800*/  STG.E desc[UR36][R6.64], R15 ;  /* 0x0000000f06007986 */ /* 0x0007e8000c101924 */
[----:B-----5:R-:W4:Y:S01]  /*4810*/  LD.E R9, desc[UR36][R10.64+0x4] ;  /* 0x000004240a097980 */ /* 0x020f22000c101900 */
[----:B------:R-:W-:Y:S01]  /*4820*/  VIADD R0, R0, 0x4 ;  /* 0x0000000400007836 */ /* 0x000fe20000000000 */
[----:B--2---:R-:W-:-:S04]  /*4830*/  IADD3 R3, P2, PT, R10, 0x10, RZ ;  /* 0x000000100a037810 */ /* 0x004fc80007f5e0ff */
[----:B------:R-:W-:Y:S01]  /*4840*/  ISETP.NE.AND P0, PT, R0, RZ, PT ;  /* 0x000000ff0000720c */ /* 0x000fe20003f05270 */
[----:B------:R-:W-:Y:S02]  /*4850*/  IMAD.X R2, RZ, RZ, R11, P2 ;  /* 0x000000ffff027224 */ /* 0x000fe400010e060b */
[----:B----4-:R-:W-:-:S05]  /*4860*/  IMAD.WIDE R8, R9, 0x4, R12 ;  /* 0x0000000409087825 */ /* 0x010fca00078e020c */
[----:B------:R3:W-:Y:S05]  /*4870*/  STG.E desc[UR36][R8.64], R15 ;  /* 0x0000000f08007986 */ /* 0x0007ea000c101924 */
[----:B------:R-:W-:Y:S05]  /*4880*/  @P0 BRA `(.L_x_80) ;  /* 0xfffffffc00b40947 */ /* 0x000fea000383ffff */
.L_x_79:
[----:B------:R-:W-:Y:S05]  /*4890*/  BSYNC.RECONVERGENT B1 ;  /* 0x0000000000017941 */ /* 0x000fea0003800200 */
.L_x_78:
[----:B------:R-:W-:Y:S05]  /*48a0*/  @!P1 BRA `(.L_x_77) ;  /* 0x0000000000349947 */ /* 0x000fea0003800000 */
[----:B---3--:R-:W2:Y:S01]  /*48b0*/  LDC.64 R6, c[0x0][0x388] ;  /* 0x0000e200ff067b82 */ /* 0x008ea20000000a00 */
[----:B------:R-:W-:Y:S01]  /*48c0*/  IMAD.WIDE.U32 R2, R19, 0x4, R16 ;  /* 0x0000000413027825 */ /* 0x000fe200078e0010 */
[----:B------:R-:W-:-:S03]  /*48d0*/  IADD3 R0, PT, PT, -R14, RZ, RZ ;  /* 0x000000ff0e007210 */ /* 0x000fc60007ffe1ff */
[----:B-1----:R-:W-:Y:S02]  /*48e0*/  IMAD.MOV.U32 R4, RZ, RZ, R2 ;  /* 0x000000ffff047224 */ /* 0x002fe400078e0002 */
[----:B------:R-:W-:-:S07]  /*48f0*/  IMAD.MOV.U32 R5, RZ, RZ, R3 ;  /* 0x000000ffff057224 */ /* 0x000fce00078e0003 */
.L_x_81:
[----:B----4-:R1:W2:Y:S01]  /*4900*/  LD.E R3, desc[UR36][R4.64] ;  /* 0x0000002404037980 */ /* 0x0102a2000c101900 */
[----:B------:R-:W-:-:S05]  /*4910*/  VIADD R0, R0, 0x1 ;  /* 0x0000000100007836 */ /* 0x000fca0000000000 */
[----:B------:R-:W-:Y:S02]  /*4920*/  ISETP.NE.AND P0, PT, R0, RZ, PT ;  /* 0x000000ff0000720c */ /* 0x000fe40003f05270 */
[----:B-1----:R-:W-:-:S05]  /*4930*/  IADD3 R4, P1, PT, R4, 0x4, RZ ;  /* 0x0000000404047810 */ /* 0x002fca0007f3e0ff */
[----:B------:R-:W-:Y:S02]  /*4940*/  IMAD.X R5, RZ, RZ, R5, P1 ;  /* 0x000000ffff057224 */ /* 0x000fe400008e0605 */
[----:B--2---:R-:W-:-:S05]  /*4950*/  IMAD.WIDE R2, R3, 0x4, R6 ;  /* 0x0000000403027825 */ /* 0x004fca00078e0206 */
[----:B------:R4:W-:Y:S01]  /*4960*/  STG.E desc[UR36][R2.64], R15 ;  /* 0x0000000f02007986 */ /* 0x0009e2000c101924 */
[----:B------:R-:W-:Y:S05]  /*4970*/  @P0 BRA `(.L_x_81) ;  /* 0xfffffffc00e00947 */ /* 0x000fea000383ffff */
.L_x_77:
[----:B------:R-:W-:Y:S05]  /*4980*/  BSYNC.RECONVERGENT B0 ;  /* 0x0000000000007941 */ /* 0x000fea0003800200 */
.L_x_76:
[----:B------:R-:W-:Y:S01]  /*4990*/  MOV R0, 0x8 ;  /* 0x0000000800007802 */ /* 0x000fe20000000f00 */
[----:B-1-3--:R-:W-:Y:S02]  /*49a0*/  IMAD.MOV.U32 R4, RZ, RZ, R16 ;  /* 0x000000ffff047224 */ /* 0x00afe400078e0010 */
[----:B------:R-:W-:Y:S01]  /*49b0*/  IMAD.MOV.U32 R5, RZ, RZ, R17 ;  /* 0x000000ffff057224 */ /* 0x000fe200078e0011 */
[----:B----4-:R1:W2:Y:S06]  /*49c0*/  LDC.64 R2, c[0x4][R0] ;  /* 0x0100000000027b82 */ /* 0x0102ac0000000a00 */
[----:B------:R-:W-:-:S07]  /*49d0*/  LEPC R20, `(.L_x_82) ;  /* 0x000000001014794e */ /* 0x000fce0000000000 */
[----:B012--5:R-:W-:Y:S05]  /*49e0*/  CALL.ABS.NOINC R2 ;  /* 0x0000000002007343 */ /* 0x027fea0003c00000 */
.L_x_82:
[----:B------:R-:W-:Y:S05]  /*49f0*/  EXIT ;  /* 0x000000000000794d */ /* 0x000fea0003800000 */
.L_x_83:
[----:B------:R-:W-:-:S00]  /*4a00*/  BRA `(.L_x_83) ;  /* 0xfffffffc00fc7947 */ /* 0x000fc0000383ffff */
[----:B------:R-:W-:-:S00]  /*4a10*/  NOP ;  /* 0x0000000000007918 */ /* 0x000fc00000000000 */
        /* <DEDUP_REMOVED lines=14> */
.L_x_84:


//--------------------- .nv.global.init           --------------------------
	.section	.nv.global.init,"aw",@progbits
.nv.global.init:
	.type		$str,@object
	.size		$str,(.L_0 - $str)
$str:
        /*0000*/ 	.byte	0x0a, 0x25, 0x64, 0x00
.L_0:


//--------------------- .nv.shared.reserved.0     --------------------------
	.section	.nv.shared.reserved.0,"aw",@nobits
	.weak		__nv_reservedSMEM_offset_0_alias
	.size		__nv_reservedSMEM_offset_0_alias, 0, 64
	.other		__nv_reservedSMEM_offset_0_alias,@"STO_CUDA_RESERVED_SHARED STV_DEFAULT"
__nv_reservedSMEM_offset_0_alias:
	.zero		0
	.zero		64


//--------------------- .nv.constant0._Z15watershedKernelPKfPiPKiiiS3_ --------------------------
	.section	.nv.constant0._Z15watershedKernelPKfPiPKiiiS3_,"a",@progbits
	.sectionflags	@""
	.align	4
.nv.constant0._Z15watershedKernelPKfPiPKiiiS3_:
	.zero		936


//--------------------- SYMBOLS --------------------------

	.type		.nv.reservedSmem.offset0,@object
	.size		.nv.reservedSmem.offset0,0x4
	.type		malloc,@function
	.type		free,@function
	.type		vprintf,@function
